//
// Generated by NVIDIA NVVM Compiler
//
// Compiler Build ID: CL-36424714
// Cuda compilation tools, release 13.0, V13.0.88
// Based on NVVM 20.0.0
//

.version 9.0
.target sm_100
.address_size 64

	// .globl	_Z25gaussianEliminationKernelPdS_i

.visible .entry _Z25gaussianEliminationKernelPdS_i(
	.param .u64 .ptr .align 1 _Z25gaussianEliminationKernelPdS_i_param_0,
	.param .u64 .ptr .align 1 _Z25gaussianEliminationKernelPdS_i_param_1,
	.param .u32 _Z25gaussianEliminationKernelPdS_i_param_2
)
{
	.reg .pred 	%p<9>;
	.reg .b32 	%r<40>;
	.reg .b64 	%rd<22>;
	.reg .b64 	%fd<28>;

	ld.param.u64 	%rd4, [_Z25gaussianEliminationKernelPdS_i_param_0];
	ld.param.u64 	%rd3, [_Z25gaussianEliminationKernelPdS_i_param_1];
	ld.param.u32 	%r26, [_Z25gaussianEliminationKernelPdS_i_param_2];
	cvta.to.global.u64 	%rd1, %rd4;
	mov.u32 	%r27, %ctaid.x;
	mov.u32 	%r28, %ntid.x;
	mov.u32 	%r29, %tid.x;
	mad.lo.s32 	%r1, %r27, %r28, %r29;
	mov.u32 	%r2, %ctaid.y;
	setp.le.s32 	%p1, %r1, %r2;
	setp.ge.s32 	%p2, %r1, %r26;
	or.pred  	%p3, %p1, %p2;
	@%p3 bra 	$L__BB0_9;
	mul.lo.s32 	%r3, %r26, %r1;
	add.s32 	%r35, %r3, %r2;
	mul.wide.s32 	%rd5, %r35, 8;
	add.s64 	%rd6, %rd1, %rd5;
	ld.global.f64 	%fd2, [%rd6];
	mul.lo.s32 	%r5, %r26, %r2;
	add.s32 	%r30, %r5, %r2;
	mul.wide.s32 	%rd7, %r30, 8;
	add.s64 	%rd8, %rd1, %rd7;
	ld.global.f64 	%fd3, [%rd8];
	div.rn.f64 	%fd1, %fd2, %fd3;
	setp.ge.s32 	%p4, %r2, %r26;
	@%p4 bra 	$L__BB0_8;
	sub.s32 	%r31, %r26, %r2;
	and.b32  	%r6, %r31, 3;
	setp.eq.s32 	%p5, %r6, 0;
	mov.u32 	%r36, %r2;
	@%p5 bra 	$L__BB0_5;
	mad.lo.s32 	%r34, %r2, %r26, %r2;
	neg.s32 	%r33, %r6;
	add.s32 	%r36, %r2, %r6;
$L__BB0_4:
	.pragma "nounroll";
	mul.wide.s32 	%rd9, %r35, 8;
	add.s64 	%rd10, %rd1, %rd9;
	mul.wide.s32 	%rd11, %r34, 8;
	add.s64 	%rd12, %rd1, %rd11;
	ld.global.f64 	%fd4, [%rd12];
	mul.f64 	%fd5, %fd1, %fd4;
	ld.global.f64 	%fd6, [%rd10];
	sub.f64 	%fd7, %fd6, %fd5;
	st.global.f64 	[%rd10], %fd7;
	add.s32 	%r35, %r35, 1;
	add.s32 	%r34, %r34, 1;
	add.s32 	%r33, %r33, 1;
	setp.ne.s32 	%p6, %r33, 0;
	@%p6 bra 	$L__BB0_4;
$L__BB0_5:
	sub.s32 	%r32, %r2, %r26;
	setp.gt.u32 	%p7, %r32, -4;
	@%p7 bra 	$L__BB0_8;
	sub.s32 	%r39, %r36, %r26;
	add.s64 	%rd2, %rd1, 16;
	add.s32 	%r38, %r36, %r5;
	add.s32 	%r37, %r36, %r3;
$L__BB0_7:
	mul.wide.s32 	%rd13, %r38, 8;
	add.s64 	%rd14, %rd2, %rd13;
	mul.wide.s32 	%rd15, %r37, 8;
	add.s64 	%rd16, %rd2, %rd15;
	ld.global.f64 	%fd8, [%rd14+-16];
	mul.f64 	%fd9, %fd1, %fd8;
	ld.global.f64 	%fd10, [%rd16+-16];
	sub.f64 	%fd11, %fd10, %fd9;
	st.global.f64 	[%rd16+-16], %fd11;
	ld.global.f64 	%fd12, [%rd14+-8];
	mul.f64 	%fd13, %fd1, %fd12;
	ld.global.f64 	%fd14, [%rd16+-8];
	sub.f64 	%fd15, %fd14, %fd13;
	st.global.f64 	[%rd16+-8], %fd15;
	ld.global.f64 	%fd16, [%rd14];
	mul.f64 	%fd17, %fd1, %fd16;
	ld.global.f64 	%fd18, [%rd16];
	sub.f64 	%fd19, %fd18, %fd17;
	st.global.f64 	[%rd16], %fd19;
	ld.global.f64 	%fd20, [%rd14+8];
	mul.f64 	%fd21, %fd1, %fd20;
	ld.global.f64 	%fd22, [%rd16+8];
	sub.f64 	%fd23, %fd22, %fd21;
	st.global.f64 	[%rd16+8], %fd23;
	add.s32 	%r39, %r39, 4;
	add.s32 	%r38, %r38, 4;
	add.s32 	%r37, %r37, 4;
	setp.ne.s32 	%p8, %r39, 0;
	@%p8 bra 	$L__BB0_7;
$L__BB0_8:
	cvta.to.global.u64 	%rd17, %rd3;
	mul.wide.u32 	%rd18, %r2, 8;
	add.s64 	%rd19, %rd17, %rd18;
	ld.global.f64 	%fd24, [%rd19];
	mul.f64 	%fd25, %fd1, %fd24;
	mul.wide.u32 	%rd20, %r1, 8;
	add.s64 	%rd21, %rd17, %rd20;
	ld.global.f64 	%fd26, [%rd21];
	sub.f64 	%fd27, %fd26, %fd25;
	st.global.f64 	[%rd21], %fd27;
$L__BB0_9:
	ret;

}
	// .globl	_Z22initializeSystemKernelPdS_ii
.visible .entry _Z22initializeSystemKernelPdS_ii(
	.param .u64 .ptr .align 1 _Z22initializeSystemKernelPdS_ii_param_0,
	.param .u64 .ptr .align 1 _Z22initializeSystemKernelPdS_ii_param_1,
	.param .u32 _Z22initializeSystemKernelPdS_ii_param_2,
	.param .u32 _Z22initializeSystemKernelPdS_ii_param_3
)
{
	.reg .pred 	%p<7>;
	.reg .b32 	%r<19>;
	.reg .b64 	%rd<14>;
	.reg .b64 	%fd<5>;

	ld.param.u64 	%rd3, [_Z22initializeSystemKernelPdS_ii_param_0];
	ld.param.u64 	%rd2, [_Z22initializeSystemKernelPdS_ii_param_1];
	ld.param.u32 	%r4, [_Z22initializeSystemKernelPdS_ii_param_2];
	ld.param.u32 	%r5, [_Z22initializeSystemKernelPdS_ii_param_3];
	cvta.to.global.u64 	%rd1, %rd3;
	mov.u32 	%r6, %ctaid.x;
	mov.u32 	%r7, %ntid.x;
	mov.u32 	%r8, %tid.x;
	mad.lo.s32 	%r1, %r6, %r7, %r8;
	mul.lo.s32 	%r9, %r4, %r4;
	setp.ge.s32 	%p1, %r1, %r9;
	@%p1 bra 	$L__BB1_6;
	div.s32 	%r2, %r1, %r4;
	mul.lo.s32 	%r10, %r2, %r4;
	sub.s32 	%r3, %r1, %r10;
	setp.ne.s32 	%p2, %r5, 0;
	setp.lt.s32 	%p3, %r3, %r2;
	and.pred  	%p4, %p2, %p3;
	@%p4 bra 	$L__BB1_5;
	setp.ne.s32 	%p5, %r2, %r3;
	@%p5 bra 	$L__BB1_4;
	cvt.rn.f64.s32 	%fd2, %r4;
	div.rn.f64 	%fd3, %fd2, 0d4024000000000000;
	mul.wide.s32 	%rd9, %r1, 8;
	add.s64 	%rd10, %rd1, %rd9;
	st.global.f64 	[%rd10], %fd3;
	bra.uni 	$L__BB1_6;
$L__BB1_4:
	add.s32 	%r11, %r3, %r2;
	mul.hi.s32 	%r12, %r11, 1717986919;
	shr.u32 	%r13, %r12, 31;
	shr.s32 	%r14, %r12, 1;
	add.s32 	%r15, %r14, %r13;
	mul.lo.s32 	%r16, %r15, 5;
	sub.s32 	%r17, %r11, %r16;
	add.s32 	%r18, %r17, 1;
	cvt.rn.f64.s32 	%fd1, %r18;
	mul.wide.s32 	%rd7, %r1, 8;
	add.s64 	%rd8, %rd1, %rd7;
	st.global.f64 	[%rd8], %fd1;
	bra.uni 	$L__BB1_6;
$L__BB1_5:
	mul.wide.s32 	%rd4, %r1, 8;
	add.s64 	%rd5, %rd1, %rd4;
	mov.b64 	%rd6, 0;
	st.global.u64 	[%rd5], %rd6;
$L__BB1_6:
	setp.ge.s32 	%p6, %r1, %r4;
	@%p6 bra 	$L__BB1_8;
	cvt.rn.f64.s32 	%fd4, %r4;
	cvta.to.global.u64 	%rd11, %rd2;
	mul.wide.s32 	%rd12, %r1, 8;
	add.s64 	%rd13, %rd11, %rd12;
	st.global.f64 	[%rd13], %fd4;
$L__BB1_8:
	ret;

}
	// .globl	_Z22backSubstitutionKernelPdS_S_i
.visible .entry _Z22backSubstitutionKernelPdS_S_i(
	.param .u64 .ptr .align 1 _Z22backSubstitutionKernelPdS_S_i_param_0,
	.param .u64 .ptr .align 1 _Z22backSubstitutionKernelPdS_S_i_param_1,
	.param .u64 .ptr .align 1 _Z22backSubstitutionKernelPdS_S_i_param_2,
	.param .u32 _Z22backSubstitutionKernelPdS_S_i_param_3
)
{
	.reg .pred 	%p<11>;
	.reg .b32 	%r<54>;
	.reg .b64 	%rd<31>;
	.reg .b64 	%fd<141>;

	ld.param.u64 	%rd6, [_Z22backSubstitutionKernelPdS_S_i_param_0];
	ld.param.u64 	%rd5, [_Z22backSubstitutionKernelPdS_S_i_param_1];
	ld.param.u64 	%rd7, [_Z22backSubstitutionKernelPdS_S_i_param_2];
	ld.param.u32 	%r32, [_Z22backSubstitutionKernelPdS_S_i_param_3];
	cvta.to.global.u64 	%rd1, %rd7;
	cvta.to.global.u64 	%rd2, %rd6;
	mov.u32 	%r33, %ntid.x;
	mov.u32 	%r34, %ctaid.x;
	mov.u32 	%r35, %tid.x;
	mad.lo.s32 	%r1, %r33, %r34, %r35;
	setp.ge.s32 	%p1, %r1, %r32;
	@%p1 bra 	$L__BB2_16;
	cvta.to.global.u64 	%rd8, %rd5;
	mul.wide.s32 	%rd9, %r1, 8;
	add.s64 	%rd10, %rd8, %rd9;
	ld.global.f64 	%fd140, [%rd10];
	add.s32 	%r49, %r32, -1;
	setp.le.s32 	%p2, %r49, %r1;
	@%p2 bra 	$L__BB2_15;
	mul.lo.s32 	%r3, %r32, %r1;
	not.b32 	%r36, %r1;
	add.s32 	%r4, %r32, %r36;
	sub.s32 	%r37, %r32, %r1;
	add.s32 	%r38, %r37, -2;
	and.b32  	%r5, %r4, 15;
	setp.lt.u32 	%p3, %r38, 15;
	@%p3 bra 	$L__BB2_6;
	and.b32  	%r39, %r4, -16;
	neg.s32 	%r45, %r39;
	add.s64 	%rd3, %rd2, -56;
	mad.lo.s32 	%r40, %r32, %r1, %r32;
	add.s32 	%r44, %r40, -1;
	add.s64 	%rd4, %rd1, -56;
	mov.u32 	%r46, %r32;
$L__BB2_4:
	.pragma "nounroll";
	mul.wide.s32 	%rd11, %r44, 8;
	add.s64 	%rd12, %rd3, %rd11;
	mul.wide.s32 	%rd13, %r49, 8;
	add.s64 	%rd14, %rd4, %rd13;
	ld.global.f64 	%fd16, [%rd12+56];
	ld.global.f64 	%fd17, [%rd14+56];
	mul.f64 	%fd18, %fd16, %fd17;
	sub.f64 	%fd19, %fd140, %fd18;
	ld.global.f64 	%fd20, [%rd12+48];
	ld.global.f64 	%fd21, [%rd14+48];
	mul.f64 	%fd22, %fd20, %fd21;
	sub.f64 	%fd23, %fd19, %fd22;
	ld.global.f64 	%fd24, [%rd12+40];
	ld.global.f64 	%fd25, [%rd14+40];
	mul.f64 	%fd26, %fd24, %fd25;
	sub.f64 	%fd27, %fd23, %fd26;
	ld.global.f64 	%fd28, [%rd12+32];
	ld.global.f64 	%fd29, [%rd14+32];
	mul.f64 	%fd30, %fd28, %fd29;
	sub.f64 	%fd31, %fd27, %fd30;
	ld.global.f64 	%fd32, [%rd12+24];
	ld.global.f64 	%fd33, [%rd14+24];
	mul.f64 	%fd34, %fd32, %fd33;
	sub.f64 	%fd35, %fd31, %fd34;
	ld.global.f64 	%fd36, [%rd12+16];
	ld.global.f64 	%fd37, [%rd14+16];
	mul.f64 	%fd38, %fd36, %fd37;
	sub.f64 	%fd39, %fd35, %fd38;
	ld.global.f64 	%fd40, [%rd12+8];
	ld.global.f64 	%fd41, [%rd14+8];
	mul.f64 	%fd42, %fd40, %fd41;
	sub.f64 	%fd43, %fd39, %fd42;
	ld.global.f64 	%fd44, [%rd12];
	ld.global.f64 	%fd45, [%rd14];
	mul.f64 	%fd46, %fd44, %fd45;
	sub.f64 	%fd47, %fd43, %fd46;
	ld.global.f64 	%fd48, [%rd12+-8];
	ld.global.f64 	%fd49, [%rd14+-8];
	mul.f64 	%fd50, %fd48, %fd49;
	sub.f64 	%fd51, %fd47, %fd50;
	ld.global.f64 	%fd52, [%rd12+-16];
	ld.global.f64 	%fd53, [%rd14+-16];
	mul.f64 	%fd54, %fd52, %fd53;
	sub.f64 	%fd55, %fd51, %fd54;
	ld.global.f64 	%fd56, [%rd12+-24];
	ld.global.f64 	%fd57, [%rd14+-24];
	mul.f64 	%fd58, %fd56, %fd57;
	sub.f64 	%fd59, %fd55, %fd58;
	ld.global.f64 	%fd60, [%rd12+-32];
	ld.global.f64 	%fd61, [%rd14+-32];
	mul.f64 	%fd62, %fd60, %fd61;
	sub.f64 	%fd63, %fd59, %fd62;
	ld.global.f64 	%fd64, [%rd12+-40];
	ld.global.f64 	%fd65, [%rd14+-40];
	mul.f64 	%fd66, %fd64, %fd65;
	sub.f64 	%fd67, %fd63, %fd66;
	ld.global.f64 	%fd68, [%rd12+-48];
	ld.global.f64 	%fd69, [%rd14+-48];
	mul.f64 	%fd70, %fd68, %fd69;
	sub.f64 	%fd71, %fd67, %fd70;
	ld.global.f64 	%fd72, [%rd12+-56];
	ld.global.f64 	%fd73, [%rd14+-56];
	mul.f64 	%fd74, %fd72, %fd73;
	sub.f64 	%fd75, %fd71, %fd74;
	ld.global.f64 	%fd76, [%rd12+-64];
	ld.global.f64 	%fd77, [%rd14+-64];
	mul.f64 	%fd78, %fd76, %fd77;
	sub.f64 	%fd140, %fd75, %fd78;
	add.s32 	%r49, %r49, -16;
	add.s32 	%r46, %r46, -16;
	add.s32 	%r45, %r45, 16;
	add.s32 	%r44, %r44, -16;
	setp.ne.s32 	%p4, %r45, 0;
	@%p4 bra 	$L__BB2_4;
	add.s32 	%r49, %r46, -1;
$L__BB2_6:
	setp.eq.s32 	%p5, %r5, 0;
	@%p5 bra 	$L__BB2_15;
	and.b32  	%r18, %r4, 7;
	setp.lt.u32 	%p6, %r5, 8;
	@%p6 bra 	$L__BB2_9;
	add.s32 	%r41, %r49, %r3;
	mul.wide.s32 	%rd15, %r41, 8;
	add.s64 	%rd16, %rd2, %rd15;
	ld.global.f64 	%fd80, [%rd16];
	mul.wide.s32 	%rd17, %r49, 8;
	add.s64 	%rd18, %rd1, %rd17;
	ld.global.f64 	%fd81, [%rd18];
	mul.f64 	%fd82, %fd80, %fd81;
	sub.f64 	%fd83, %fd140, %fd82;
	ld.global.f64 	%fd84, [%rd16+-8];
	ld.global.f64 	%fd85, [%rd18+-8];
	mul.f64 	%fd86, %fd84, %fd85;
	sub.f64 	%fd87, %fd83, %fd86;
	ld.global.f64 	%fd88, [%rd16+-16];
	ld.global.f64 	%fd89, [%rd18+-16];
	mul.f64 	%fd90, %fd88, %fd89;
	sub.f64 	%fd91, %fd87, %fd90;
	ld.global.f64 	%fd92, [%rd16+-24];
	ld.global.f64 	%fd93, [%rd18+-24];
	mul.f64 	%fd94, %fd92, %fd93;
	sub.f64 	%fd95, %fd91, %fd94;
	ld.global.f64 	%fd96, [%rd16+-32];
	ld.global.f64 	%fd97, [%rd18+-32];
	mul.f64 	%fd98, %fd96, %fd97;
	sub.f64 	%fd99, %fd95, %fd98;
	ld.global.f64 	%fd100, [%rd16+-40];
	ld.global.f64 	%fd101, [%rd18+-40];
	mul.f64 	%fd102, %fd100, %fd101;
	sub.f64 	%fd103, %fd99, %fd102;
	ld.global.f64 	%fd104, [%rd16+-48];
	ld.global.f64 	%fd105, [%rd18+-48];
	mul.f64 	%fd106, %fd104, %fd105;
	sub.f64 	%fd107, %fd103, %fd106;
	ld.global.f64 	%fd108, [%rd16+-56];
	ld.global.f64 	%fd109, [%rd18+-56];
	mul.f64 	%fd110, %fd108, %fd109;
	sub.f64 	%fd140, %fd107, %fd110;
	add.s32 	%r49, %r49, -8;
$L__BB2_9:
	setp.eq.s32 	%p7, %r18, 0;
	@%p7 bra 	$L__BB2_15;
	and.b32  	%r21, %r4, 3;
	setp.lt.u32 	%p8, %r18, 4;
	@%p8 bra 	$L__BB2_12;
	add.s32 	%r42, %r49, %r3;
	mul.wide.s32 	%rd19, %r42, 8;
	add.s64 	%rd20, %rd2, %rd19;
	ld.global.f64 	%fd112, [%rd20];
	mul.wide.s32 	%rd21, %r49, 8;
	add.s64 	%rd22, %rd1, %rd21;
	ld.global.f64 	%fd113, [%rd22];
	mul.f64 	%fd114, %fd112, %fd113;
	sub.f64 	%fd115, %fd140, %fd114;
	ld.global.f64 	%fd116, [%rd20+-8];
	ld.global.f64 	%fd117, [%rd22+-8];
	mul.f64 	%fd118, %fd116, %fd117;
	sub.f64 	%fd119, %fd115, %fd118;
	ld.global.f64 	%fd120, [%rd20+-16];
	ld.global.f64 	%fd121, [%rd22+-16];
	mul.f64 	%fd122, %fd120, %fd121;
	sub.f64 	%fd123, %fd119, %fd122;
	ld.global.f64 	%fd124, [%rd20+-24];
	ld.global.f64 	%fd125, [%rd22+-24];
	mul.f64 	%fd126, %fd124, %fd125;
	sub.f64 	%fd140, %fd123, %fd126;
	add.s32 	%r49, %r49, -4;
$L__BB2_12:
	setp.eq.s32 	%p9, %r21, 0;
	@%p9 bra 	$L__BB2_15;
	add.s32 	%r52, %r49, %r3;
	neg.s32 	%r51, %r21;
$L__BB2_14:
	.pragma "nounroll";
	mul.wide.s32 	%rd23, %r49, 8;
	add.s64 	%rd24, %rd1, %rd23;
	mul.wide.s32 	%rd25, %r52, 8;
	add.s64 	%rd26, %rd2, %rd25;
	ld.global.f64 	%fd127, [%rd26];
	ld.global.f64 	%fd128, [%rd24];
	mul.f64 	%fd129, %fd127, %fd128;
	sub.f64 	%fd140, %fd140, %fd129;
	add.s32 	%r49, %r49, -1;
	add.s32 	%r52, %r52, -1;
	add.s32 	%r51, %r51, 1;
	setp.ne.s32 	%p10, %r51, 0;
	@%p10 bra 	$L__BB2_14;
$L__BB2_15:
	mad.lo.s32 	%r43, %r32, %r1, %r1;
	mul.wide.s32 	%rd27, %r43, 8;
	add.s64 	%rd28, %rd2, %rd27;
	ld.global.f64 	%fd130, [%rd28];
	div.rn.f64 	%fd131, %fd140, %fd130;
	add.s64 	%rd30, %rd1, %rd9;
	st.global.f64 	[%rd30], %fd131;
$L__BB2_16:
	ret;

}
	// .globl	_Z14calculateErrorPdS_i
.visible .entry _Z14calculateErrorPdS_i(
	.param .u64 .ptr .align 1 _Z14calculateErrorPdS_i_param_0,
	.param .u64 .ptr .align 1 _Z14calculateErrorPdS_i_param_1,
	.param .u32 _Z14calculateErrorPdS_i_param_2
)
{
	.reg .pred 	%p<3>;
	.reg .b32 	%r<6>;
	.reg .b64 	%rd<12>;
	.reg .b64 	%fd<6>;

	ld.param.u64 	%rd5, [_Z14calculateErrorPdS_i_param_0];
	ld.param.u64 	%rd6, [_Z14calculateErrorPdS_i_param_1];
	ld.param.u32 	%r2, [_Z14calculateErrorPdS_i_param_2];
	cvta.to.global.u64 	%rd1, %rd6;
	mov.u32 	%r3, %ctaid.x;
	mov.u32 	%r4, %ntid.x;
	mov.u32 	%r5, %tid.x;
	mad.lo.s32 	%r1, %r3, %r4, %r5;
	setp.ge.s32 	%p1, %r1, %r2;
	@%p1 bra 	$L__BB3_3;
	cvta.to.global.u64 	%rd7, %rd5;
	mul.wide.s32 	%rd8, %r1, 8;
	add.s64 	%rd9, %rd7, %rd8;
	ld.global.f64 	%fd2, [%rd9];
	add.f64 	%fd3, %fd2, 0dBFF0000000000000;
	abs.f64 	%fd1, %fd3;
	ld.global.u64 	%rd11, [%rd1];
$L__BB3_2:
	mov.b64 	%fd4, %rd11;
	max.f64 	%fd5, %fd1, %fd4;
	mov.b64 	%rd10, %fd5;
	atom.relaxed.global.cas.b64 	%rd4, [%rd1], %rd11, %rd10;
	setp.ne.s64 	%p2, %rd11, %rd4;
	mov.u64 	%rd11, %rd4;
	@%p2 bra 	$L__BB3_2;
$L__BB3_3:
	ret;

}


// ===== COMPILED SASS (sm_100) =====

	.target	sm_100

	.elftype	@"ET_EXEC"


//--------------------- .note.nv.tkinfo           --------------------------
	.section	.note.nv.tkinfo,"",@"SHT_NOTE"
	.sectionflags	@"SHF_NOTE_NV_TKINFO"
	.tkinfo
        /*0018*/ 	.word	0x00000002
        /*0030*/ 	.string	""
        /*0030*/ 	.string	"ptxas"
        /*0030*/ 	.string	"Cuda compilation tools, release 13.0, V13.0.88"
        /*0030*/ 	.string	"Build cuda_13.0.r13.0/compiler.36424714_0"
        /*0030*/ 	.string	"-arch sm_100 -m 64 "



//--------------------- .note.nv.cuinfo           --------------------------
	.section	.note.nv.cuinfo,"",@"SHT_NOTE"
	.sectionflags	@"SHF_NOTE_NV_CUINFO"
        /*0018*/ 	.short	0x0002
        /*001a*/ 	.short	0x0064
        /*001c*/ 	.short	0x0082
	.zero		2


//--------------------- .nv.info                  --------------------------
	.section	.nv.info,"",@"SHT_CUDA_INFO"
	.align	4


	//----- nvinfo : EIATTR_REGCOUNT
	.align		4
        /*0000*/ 	.byte	0x04, 0x2f
        /*0002*/ 	.short	(.L_1 - .L_0)
	.align		4
.L_0:
        /*0004*/ 	.word	index@(_Z25gaussianEliminationKernelPdS_i)
        /*0008*/ 	.word	0x00000020


	//----- nvinfo : EIATTR_FRAME_SIZE
	.align		4
.L_1:
        /*000c*/ 	.byte	0x04, 0x11
        /*000e*/ 	.short	(.L_3 - .L_2)
	.align		4
.L_2:
        /*0010*/ 	.word	index@($__internal_2_$__cuda_sm20_div_rn_f64_full)
        /*0014*/ 	.word	0x00000000


	//----- nvinfo : EIATTR_FRAME_SIZE
	.align		4
.L_3:
        /*0018*/ 	.byte	0x04, 0x11
        /*001a*/ 	.short	(.L_5 - .L_4)
	.align		4
.L_4:
        /*001c*/ 	.word	index@(_Z25gaussianEliminationKernelPdS_i)
        /*0020*/ 	.word	0x00000000


	//----- nvinfo : EIATTR_REGCOUNT
	.align		4
.L_5:
        /*0024*/ 	.byte	0x04, 0x2f
        /*0026*/ 	.short	(.L_7 - .L_6)
	.align		4
.L_6:
        /*0028*/ 	.word	index@(_Z22initializeSystemKernelPdS_ii)
        /*002c*/ 	.word	0x00000017


	//----- nvinfo : EIATTR_FRAME_SIZE
	.align		4
.L_7:
        /*0030*/ 	.byte	0x04, 0x11
        /*0032*/ 	.short	(.L_9 - .L_8)
	.align		4
.L_8:
        /*0034*/ 	.word	index@($__internal_1_$__cuda_sm20_div_rn_f64_full)
        /*0038*/ 	.word	0x00000000


	//----- nvinfo : EIATTR_FRAME_SIZE
	.align		4
.L_9:
        /*003c*/ 	.byte	0x04, 0x11
        /*003e*/ 	.short	(.L_11 - .L_10)
	.align		4
.L_10:
        /*0040*/ 	.word	index@(_Z22initializeSystemKernelPdS_ii)
        /*0044*/ 	.word	0x00000000


	//----- nvinfo : EIATTR_REGCOUNT
	.align		4
.L_11:
        /*0048*/ 	.byte	0x04, 0x2f
        /*004a*/ 	.short	(.L_13 - .L_12)
	.align		4
.L_12:
        /*004c*/ 	.word	index@(_Z22backSubstitutionKernelPdS_S_i)
        /*0050*/ 	.word	0x00000020


	//----- nvinfo : EIATTR_FRAME_SIZE
	.align		4
.L_13:
        /*0054*/ 	.byte	0x04, 0x11
        /*0056*/ 	.short	(.L_15 - .L_14)
	.align		4
.L_14:
        /*0058*/ 	.word	index@($__internal_0_$__cuda_sm20_div_rn_f64_full)
        /*005c*/ 	.word	0x00000000


	//----- nvinfo : EIATTR_FRAME_SIZE
	.align		4
.L_15:
        /*0060*/ 	.byte	0x04, 0x11
        /*0062*/ 	.short	(.L_17 - .L_16)
	.align		4
.L_16:
        /*0064*/ 	.word	index@(_Z22backSubstitutionKernelPdS_S_i)
        /*0068*/ 	.word	0x00000000


	//----- nvinfo : EIATTR_REGCOUNT
	.align		4
.L_17:
        /*006c*/ 	.byte	0x04, 0x2f
        /*006e*/ 	.short	(.L_19 - .L_18)
	.align		4
.L_18:
        /*0070*/ 	.word	index@(_Z14calculateErrorPdS_i)
        /*0074*/ 	.word	0x00000010


	//----- nvinfo : EIATTR_FRAME_SIZE
	.align		4
.L_19:
        /*0078*/ 	.byte	0x04, 0x11
        /*007a*/ 	.short	(.L_21 - .L_20)
	.align		4
.L_20:
        /*007c*/ 	.word	index@(_Z14calculateErrorPdS_i)
        /*0080*/ 	.word	0x00000000


	//----- nvinfo : EIATTR_MIN_STACK_SIZE
	.align		4
.L_21:
        /*0084*/ 	.byte	0x04, 0x12
        /*0086*/ 	.short	(.L_23 - .L_22)
	.align		4
.L_22:
        /*0088*/ 	.word	index@(_Z14calculateErrorPdS_i)
        /*008c*/ 	.word	0x00000000


	//----- nvinfo : EIATTR_MIN_STACK_SIZE
	.align		4
.L_23:
        /*0090*/ 	.byte	0x04, 0x12
        /*0092*/ 	.short	(.L_25 - .L_24)
	.align		4
.L_24:
        /*0094*/ 	.word	index@(_Z22backSubstitutionKernelPdS_S_i)
        /*0098*/ 	.word	0x00000000


	//----- nvinfo : EIATTR_MIN_STACK_SIZE
	.align		4
.L_25:
        /*009c*/ 	.byte	0x04, 0x12
        /*009e*/ 	.short	(.L_27 - .L_26)
	.align		4
.L_26:
        /*00a0*/ 	.word	index@(_Z22initializeSystemKernelPdS_ii)
        /*00a4*/ 	.word	0x00000000


	//----- nvinfo : EIATTR_MIN_STACK_SIZE
	.align		4
.L_27:
        /*00a8*/ 	.byte	0x04, 0x12
        /*00aa*/ 	.short	(.L_29 - .L_28)
	.align		4
.L_28:
        /*00ac*/ 	.word	index@(_Z25gaussianEliminationKernelPdS_i)
        /*00b0*/ 	.word	0x00000000
.L_29:


//--------------------- .nv.compat                --------------------------
	.section	.nv.compat,"",@"SHT_CUDA_COMPAT_INFO"
	.align	4
        /*0000*/ 	.byte	0x02, 0x09, 0x00, 0x00, 0x02, 0x02, 0x01, 0x00, 0x02, 0x05, 0x05, 0x00, 0x03, 0x07, 0x01, 0x01
        /*0010*/ 	.byte	0x02, 0x03, 0x00, 0x00, 0x02, 0x06, 0x01, 0x00, 0x04, 0x0b, 0x08, 0x00, 0x01, 0x00, 0x00, 0x00
        /*0020*/ 	.byte	0x00, 0x00, 0x00, 0x00


//--------------------- .nv.info._Z14calculateErrorPdS_i --------------------------
	.section	.nv.info._Z14calculateErrorPdS_i,"",@"SHT_CUDA_INFO"
	.sectionflags	@""
	.align	4


	//----- nvinfo : EIATTR_CUDA_API_VERSION
	.align		4
        /*0000*/ 	.byte	0x04, 0x37
        /*0002*/ 	.short	(.L_31 - .L_30)
.L_30:
        /*0004*/ 	.word	0x00000082


	//----- nvinfo : EIATTR_KPARAM_INFO
	.align		4
.L_31:
        /*0008*/ 	.byte	0x04, 0x17
        /*000a*/ 	.short	(.L_33 - .L_32)
.L_32:
        /*000c*/ 	.word	0x00000000
        /*0010*/ 	.short	0x0002
        /*0012*/ 	.short	0x0010
        /*0014*/ 	.byte	0x00, 0xf0, 0x11, 0x00


	//----- nvinfo : EIATTR_KPARAM_INFO
	.align		4
.L_33:
        /*0018*/ 	.byte	0x04, 0x17
        /*001a*/ 	.short	(.L_35 - .L_34)
.L_34:
        /*001c*/ 	.word	0x00000000
        /*0020*/ 	.short	0x0001
        /*0022*/ 	.short	0x0008
        /*0024*/ 	.byte	0x00, 0xf5, 0x21, 0x00


	//----- nvinfo : EIATTR_KPARAM_INFO
	.align		4
.L_35:
        /*0028*/ 	.byte	0x04, 0x17
        /*002a*/ 	.short	(.L_37 - .L_36)
.L_36:
        /*002c*/ 	.word	0x00000000
        /*0030*/ 	.short	0x0000
        /*0032*/ 	.short	0x0000
        /*0034*/ 	.byte	0x00, 0xf5, 0x21, 0x00


	//----- nvinfo : EIATTR_SPARSE_MMA_MASK
	.align		4
.L_37:
        /*0038*/ 	.byte	0x03, 0x50
        /*003a*/ 	.short	0x0000


	//----- nvinfo : EIATTR_MAXREG_COUNT
	.align		4
        /*003c*/ 	.byte	0x03, 0x1b
        /*003e*/ 	.short	0x00ff


	//----- nvinfo : EIATTR_MERCURY_ISA_VERSION
	.align		4
        /*0040*/ 	.byte	0x03, 0x5f
        /*0042*/ 	.short	0x0101


	//----- nvinfo : EIATTR_VRC_CTA_INIT_COUNT
	.align		4
        /*0044*/ 	.byte	0x02, 0x4a
	.zero		1
	.zero		1


	//----- nvinfo : EIATTR_EXIT_INSTR_OFFSETS
	.align		4
        /*0048*/ 	.byte	0x04, 0x1c
        /*004a*/ 	.short	(.L_39 - .L_38)


	//   ....[0]....
.L_38:
        /*004c*/ 	.word	0x00000070


	//   ....[1]....
        /*0050*/ 	.word	0x000001f0


	//----- nvinfo : EIATTR_CRS_STACK_SIZE
	.align		4
.L_39:
        /*0054*/ 	.byte	0x04, 0x1e
        /*0056*/ 	.short	(.L_41 - .L_40)
.L_40:
        /*0058*/ 	.word	0x00000000


	//----- nvinfo : EIATTR_CBANK_PARAM_SIZE
	.align		4
.L_41:
        /*005c*/ 	.byte	0x03, 0x19
        /*005e*/ 	.short	0x0014


	//----- nvinfo : EIATTR_PARAM_CBANK
	.align		4
        /*0060*/ 	.byte	0x04, 0x0a
        /*0062*/ 	.short	(.L_43 - .L_42)
	.align		4
.L_42:
        /*0064*/ 	.word	index@(.nv.constant0._Z14calculateErrorPdS_i)
        /*0068*/ 	.short	0x0380
        /*006a*/ 	.short	0x0014


	//----- nvinfo : EIATTR_SW_WAR
	.align		4
.L_43:
        /*006c*/ 	.byte	0x04, 0x36
        /*006e*/ 	.short	(.L_45 - .L_44)
.L_44:
        /*0070*/ 	.word	0x00000008
.L_45:


//--------------------- .nv.info._Z22backSubstitutionKernelPdS_S_i --------------------------
	.section	.nv.info._Z22backSubstitutionKernelPdS_S_i,"",@"SHT_CUDA_INFO"
	.sectionflags	@""
	.align	4


	//----- nvinfo : EIATTR_CUDA_API_VERSION
	.align		4
        /*0000*/ 	.byte	0x04, 0x37
        /*0002*/ 	.short	(.L_47 - .L_46)
.L_46:
        /*0004*/ 	.word	0x00000082


	//----- nvinfo : EIATTR_KPARAM_INFO
	.align		4
.L_47:
        /*0008*/ 	.byte	0x04, 0x17
        /*000a*/ 	.short	(.L_49 - .L_48)
.L_48:
        /*000c*/ 	.word	0x00000000
        /*0010*/ 	.short	0x0003
        /*0012*/ 	.short	0x0018
        /*0014*/ 	.byte	0x00, 0xf0, 0x11, 0x00


	//----- nvinfo : EIATTR_KPARAM_INFO
	.align		4
.L_49:
        /*0018*/ 	.byte	0x04, 0x17
        /*001a*/ 	.short	(.L_51 - .L_50)
.L_50:
        /*001c*/ 	.word	0x00000000
        /*0020*/ 	.short	0x0002
        /*0022*/ 	.short	0x0010
        /*0024*/ 	.byte	0x00, 0xf5, 0x21, 0x00


	//----- nvinfo : EIATTR_KPARAM_INFO
	.align		4
.L_51:
        /*0028*/ 	.byte	0x04, 0x17
        /*002a*/ 	.short	(.L_53 - .L_52)
.L_52:
        /*002c*/ 	.word	0x00000000
        /*0030*/ 	.short	0x0001
        /*0032*/ 	.short	0x0008
        /*0034*/ 	.byte	0x00, 0xf5, 0x21, 0x00


	//----- nvinfo : EIATTR_KPARAM_INFO
	.align		4
.L_53:
        /*0038*/ 	.byte	0x04, 0x17
        /*003a*/ 	.short	(.L_55 - .L_54)
.L_54:
        /*003c*/ 	.word	0x00000000
        /*0040*/ 	.short	0x0000
        /*0042*/ 	.short	0x0000
        /*0044*/ 	.byte	0x00, 0xf5, 0x21, 0x00


	//----- nvinfo : EIATTR_SPARSE_MMA_MASK
	.align		4
.L_55:
        /*0048*/ 	.byte	0x03, 0x50
        /*004a*/ 	.short	0x0000


	//----- nvinfo : EIATTR_MAXREG_COUNT
	.align		4
        /*004c*/ 	.byte	0x03, 0x1b
        /*004e*/ 	.short	0x00ff


	//----- nvinfo : EIATTR_MERCURY_ISA_VERSION
	.align		4
        /*0050*/ 	.byte	0x03, 0x5f
        /*0052*/ 	.short	0x0101


	//----- nvinfo : EIATTR_VRC_CTA_INIT_COUNT
	.align		4
        /*0054*/ 	.byte	0x02, 0x4a
	.zero		1
	.zero		1


	//----- nvinfo : EIATTR_EXIT_INSTR_OFFSETS
	.align		4
        /*0058*/ 	.byte	0x04, 0x1c
        /*005a*/ 	.short	(.L_57 - .L_56)


	//   ....[0]....
.L_56:
        /*005c*/ 	.word	0x00000070


	//   ....[1]....
        /*0060*/ 	.word	0x00000cb0


	//----- nvinfo : EIATTR_CRS_STACK_SIZE
	.align		4
.L_57:
        /*0064*/ 	.byte	0x04, 0x1e
        /*0066*/ 	.short	(.L_59 - .L_58)
.L_58:
        /*0068*/ 	.word	0x00000000


	//----- nvinfo : EIATTR_CBANK_PARAM_SIZE
	.align		4
.L_59:
        /*006c*/ 	.byte	0x03, 0x19
        /*006e*/ 	.short	0x001c


	//----- nvinfo : EIATTR_PARAM_CBANK
	.align		4
        /*0070*/ 	.byte	0x04, 0x0a
        /*0072*/ 	.short	(.L_61 - .L_60)
	.align		4
.L_60:
        /*0074*/ 	.word	index@(.nv.constant0._Z22backSubstitutionKernelPdS_S_i)
        /*0078*/ 	.short	0x0380
        /*007a*/ 	.short	0x001c


	//----- nvinfo : EIATTR_SW_WAR
	.align		4
.L_61:
        /*007c*/ 	.byte	0x04, 0x36
        /*007e*/ 	.short	(.L_63 - .L_62)
.L_62:
        /*0080*/ 	.word	0x00000008
.L_63:


//--------------------- .nv.info._Z22initializeSystemKernelPdS_ii --------------------------
	.section	.nv.info._Z22initializeSystemKernelPdS_ii,"",@"SHT_CUDA_INFO"
	.sectionflags	@""
	.align	4


	//----- nvinfo : EIATTR_CUDA_API_VERSION
	.align		4
        /*0000*/ 	.byte	0x04, 0x37
        /*0002*/ 	.short	(.L_65 - .L_64)
.L_64:
        /*0004*/ 	.word	0x00000082


	//----- nvinfo : EIATTR_KPARAM_INFO
	.align		4
.L_65:
        /*0008*/ 	.byte	0x04, 0x17
        /*000a*/ 	.short	(.L_67 - .L_66)
.L_66:
        /*000c*/ 	.word	0x00000000
        /*0010*/ 	.short	0x0003
        /*0012*/ 	.short	0x0014
        /*0014*/ 	.byte	0x00, 0xf0, 0x11, 0x00


	//----- nvinfo : EIATTR_KPARAM_INFO
	.align		4
.L_67:
        /*0018*/ 	.byte	0x04, 0x17
        /*001a*/ 	.short	(.L_69 - .L_68)
.L_68:
        /*001c*/ 	.word	0x00000000
        /*0020*/ 	.short	0x0002
        /*0022*/ 	.short	0x0010
        /*0024*/ 	.byte	0x00, 0xf0, 0x11, 0x00


	//----- nvinfo : EIATTR_KPARAM_INFO
	.align		4
.L_69:
        /*0028*/ 	.byte	0x04, 0x17
        /*002a*/ 	.short	(.L_71 - .L_70)
.L_70:
        /*002c*/ 	.word	0x00000000
        /*0030*/ 	.short	0x0001
        /*0032*/ 	.short	0x0008
        /*0034*/ 	.byte	0x00, 0xf5, 0x21, 0x00


	//----- nvinfo : EIATTR_KPARAM_INFO
	.align		4
.L_71:
        /*0038*/ 	.byte	0x04, 0x17
        /*003a*/ 	.short	(.L_73 - .L_72)
.L_72:
        /*003c*/ 	.word	0x00000000
        /*0040*/ 	.short	0x0000
        /*0042*/ 	.short	0x0000
        /*0044*/ 	.byte	0x00, 0xf5, 0x21, 0x00


	//----- nvinfo : EIATTR_SPARSE_MMA_MASK
	.align		4
.L_73:
        /*0048*/ 	.byte	0x03, 0x50
        /*004a*/ 	.short	0x0000


	//----- nvinfo : EIATTR_MAXREG_COUNT
	.align		4
        /*004c*/ 	.byte	0x03, 0x1b
        /*004e*/ 	.short	0x00ff


	//----- nvinfo : EIATTR_MERCURY_ISA_VERSION
	.align		4
        /*0050*/ 	.byte	0x03, 0x5f
        /*0052*/ 	.short	0x0101


	//----- nvinfo : EIATTR_VRC_CTA_INIT_COUNT
	.align		4
        /*0054*/ 	.byte	0x02, 0x4a
	.zero		1
	.zero		1


	//----- nvinfo : EIATTR_EXIT_INSTR_OFFSETS
	.align		4
        /*0058*/ 	.byte	0x04, 0x1c
        /*005a*/ 	.short	(.L_75 - .L_74)


	//   ....[0]....
.L_74:
        /*005c*/ 	.word	0x00000520


	//   ....[1]....
        /*0060*/ 	.word	0x00000570


	//----- nvinfo : EIATTR_CRS_STACK_SIZE
	.align		4
.L_75:
        /*0064*/ 	.byte	0x04, 0x1e
        /*0066*/ 	.short	(.L_77 - .L_76)
.L_76:
        /*0068*/ 	.word	0x00000000


	//----- nvinfo : EIATTR_CBANK_PARAM_SIZE
	.align		4
.L_77:
        /*006c*/ 	.byte	0x03, 0x19
        /*006e*/ 	.short	0x0018


	//----- nvinfo : EIATTR_PARAM_CBANK
	.align		4
        /*0070*/ 	.byte	0x04, 0x0a
        /*0072*/ 	.short	(.L_79 - .L_78)
	.align		4
.L_78:
        /*0074*/ 	.word	index@(.nv.constant0._Z22initializeSystemKernelPdS_ii)
        /*0078*/ 	.short	0x0380
        /*007a*/ 	.short	0x0018


	//----- nvinfo : EIATTR_SW_WAR
	.align		4
.L_79:
        /*007c*/ 	.byte	0x04, 0x36
        /*007e*/ 	.short	(.L_81 - .L_80)
.L_80:
        /*0080*/ 	.word	0x00000008
.L_81:


//--------------------- .nv.info._Z25gaussianEliminationKernelPdS_i --------------------------
	.section	.nv.info._Z25gaussianEliminationKernelPdS_i,"",@"SHT_CUDA_INFO"
	.sectionflags	@""
	.align	4


	//----- nvinfo : EIATTR_CUDA_API_VERSION
	.align		4
        /*0000*/ 	.byte	0x04, 0x37
        /*0002*/ 	.short	(.L_83 - .L_82)
.L_82:
        /*0004*/ 	.word	0x00000082


	//----- nvinfo : EIATTR_KPARAM_INFO
	.align		4
.L_83:
        /*0008*/ 	.byte	0x04, 0x17
        /*000a*/ 	.short	(.L_85 - .L_84)
.L_84:
        /*000c*/ 	.word	0x00000000
        /*0010*/ 	.short	0x0002
        /*0012*/ 	.short	0x0010
        /*0014*/ 	.byte	0x00, 0xf0, 0x11, 0x00


	//----- nvinfo : EIATTR_KPARAM_INFO
	.align		4
.L_85:
        /*0018*/ 	.byte	0x04, 0x17
        /*001a*/ 	.short	(.L_87 - .L_86)
.L_86:
        /*001c*/ 	.word	0x00000000
        /*0020*/ 	.short	0x0001
        /*0022*/ 	.short	0x0008
        /*0024*/ 	.byte	0x00, 0xf5, 0x21, 0x00


	//----- nvinfo : EIATTR_KPARAM_INFO
	.align		4
.L_87:
        /*0028*/ 	.byte	0x04, 0x17
        /*002a*/ 	.short	(.L_89 - .L_88)
.L_88:
        /*002c*/ 	.word	0x00000000
        /*0030*/ 	.short	0x0000
        /*0032*/ 	.short	0x0000
        /*0034*/ 	.byte	0x00, 0xf5, 0x21, 0x00


	//----- nvinfo : EIATTR_SPARSE_MMA_MASK
	.align		4
.L_89:
        /*0038*/ 	.byte	0x03, 0x50
        /*003a*/ 	.short	0x0000


	//----- nvinfo : EIATTR_MAXREG_COUNT
	.align		4
        /*003c*/ 	.byte	0x03, 0x1b
        /*003e*/ 	.short	0x00ff


	//----- nvinfo : EIATTR_MERCURY_ISA_VERSION
	.align		4
        /*0040*/ 	.byte	0x03, 0x5f
        /*0042*/ 	.short	0x0101


	//----- nvinfo : EIATTR_VRC_CTA_INIT_COUNT
	.align		4
        /*0044*/ 	.byte	0x02, 0x4a
	.zero		1
	.zero		1


	//----- nvinfo : EIATTR_EXIT_INSTR_OFFSETS
	.align		4
        /*0048*/ 	.byte	0x04, 0x1c
        /*004a*/ 	.short	(.L_91 - .L_90)


	//   ....[0]....
.L_90:
        /*004c*/ 	.word	0x00000090


	//   ....[1]....
        /*0050*/ 	.word	0x00000ec0


	//----- nvinfo : EIATTR_CRS_STACK_SIZE
	.align		4
.L_91:
        /*0054*/ 	.byte	0x04, 0x1e
        /*0056*/ 	.short	(.L_93 - .L_92)
.L_92:
        /*0058*/ 	.word	0x00000000


	//----- nvinfo : EIATTR_CBANK_PARAM_SIZE
	.align		4
.L_93:
        /*005c*/ 	.byte	0x03, 0x19
        /*005e*/ 	.short	0x0014


	//----- nvinfo : EIATTR_PARAM_CBANK
	.align		4
        /*0060*/ 	.byte	0x04, 0x0a
        /*0062*/ 	.short	(.L_95 - .L_94)
	.align		4
.L_94:
        /*0064*/ 	.word	index@(.nv.constant0._Z25gaussianEliminationKernelPdS_i)
        /*0068*/ 	.short	0x0380
        /*006a*/ 	.short	0x0014


	//----- nvinfo : EIATTR_SW_WAR
	.align		4
.L_95:
        /*006c*/ 	.byte	0x04, 0x36
        /*006e*/ 	.short	(.L_97 - .L_96)
.L_96:
        /*0070*/ 	.word	0x00000008
.L_97:


//--------------------- .nv.callgraph             --------------------------
	.section	.nv.callgraph,"",@"SHT_CUDA_CALLGRAPH"
	.align	4
	.sectionentsize	8
	.align		4
        /*0000*/ 	.word	0x00000000
	.align		4
        /*0004*/ 	.word	0xffffffff
	.align		4
        /*0008*/ 	.word	0x00000000
	.align		4
        /*000c*/ 	.word	0xfffffffe
	.align		4
        /*0010*/ 	.word	0x00000000
	.align		4
        /*0014*/ 	.word	0xfffffffd
	.align		4
        /*0018*/ 	.word	0x00000000
	.align		4
        /*001c*/ 	.word	0xfffffffc


//--------------------- .text._Z14calculateErrorPdS_i --------------------------
	.section	.text._Z14calculateErrorPdS_i,"ax",@progbits
	.align	128
        .global         _Z14calculateErrorPdS_i
        .type           _Z14calculateErrorPdS_i,@function
        .size           _Z14calculateErrorPdS_i,(.L_x_48 - _Z14calculateErrorPdS_i)
        .other          _Z14calculateErrorPdS_i,@"STO_CUDA_ENTRY STV_DEFAULT"
_Z14calculateErrorPdS_i:
.text._Z14calculateErrorPdS_i:
[----:B------:R-:W-:Y:S01]  /*0000*/  LDC R1, c[0x0][0x37c] ;  /* 0x0000df00ff017b82 */ /* 0x000fe20000000800 */
[----:B------:R-:W0:Y:S07]  /*0010*/  S2R R0, SR_TID.X ;  /* 0x0000000000007919 */ /* 0x000e2e0000002100 */
[----:B------:R-:W0:Y:S01]  /*0020*/  S2UR UR4, SR_CTAID.X ;  /* 0x00000000000479c3 */ /* 0x000e220000002500 */
[----:B------:R-:W1:Y:S07]  /*0030*/  LDCU UR5, c[0x0][0x390] ;  /* 0x00007200ff0577ac */ /* 0x000e6e0008000800 */
[----:B------:R-:W0:Y:S02]  /*0040*/  LDC R5, c[0x0][0x360] ;  /* 0x0000d800ff057b82 */ /* 0x000e240000000800 */
[----:B0-----:R-:W-:-:S05]  /*0050*/  IMAD R5, R5, UR4, R0 ;  /* 0x0000000405057c24 */ /* 0x001fca000f8e0200 */
[----:B-1----:R-:W-:-:S13]  /*0060*/  ISETP.GE.AND P0, PT, R5, UR5, PT ;  /* 0x0000000505007c0c */ /* 0x002fda000bf06270 */
[----:B------:R-:W-:Y:S05]  /*0070*/  @P0 EXIT ;  /* 0x000000000000094d */ /* 0x000fea0003800000 */
[----:B------:R-:W0:Y:S01]  /*0080*/  LDC.64 R6, c[0x0][0x380] ;  /* 0x0000e000ff067b82 */ /* 0x000e220000000a00 */
[----:B------:R-:W1:Y:S07]  /*0090*/  LDCU.64 UR4, c[0x0][0x358] ;  /* 0x00006b00ff0477ac */ /* 0x000e6e0008000a00 */
[----:B------:R-:W2:Y:S01]  /*00a0*/  LDC.64 R2, c[0x0][0x388] ;  /* 0x0000e200ff027b82 */ /* 0x000ea20000000a00 */
[----:B0-----:R-:W-:-:S06]  /*00b0*/  IMAD.WIDE R6, R5, 0x8, R6 ;  /* 0x0000000805067825 */ /* 0x001fcc00078e0206 */
[----:B-1----:R-:W3:Y:S04]  /*00c0*/  LDG.E.64 R6, desc[UR4][R6.64] ;  /* 0x0000000406067981 */ /* 0x002ee8000c1e1b00 */
[----:B--2---:R0:W5:Y:S02]  /*00d0*/  LDG.E.64 R4, desc[UR4][R2.64] ;  /* 0x0000000402047981 */ /* 0x004164000c1e1b00 */
[----:B0--3--:R-:W-:-:S11]  /*00e0*/  DADD R8, R6, -1 ;  /* 0xbff0000006087429 */ /* 0x009fd60000000000 */
.L_x_0:
[----:B-----5:R-:W-:Y:S01]  /*00f0*/  DSETP.MAX.AND P0, P1, |R8|, R4, PT ;  /* 0x000000040800722a */ /* 0x020fe2000390f200 */
[----:B------:R-:W-:Y:S01]  /*0100*/  IMAD.MOV.U32 R0, RZ, RZ, R9 ;  /* 0x000000ffff007224 */ /* 0x000fe200078e0009 */
[----:B------:R-:W-:Y:S05]  /*0110*/  YIELD ;  /* 0x0000000000007946 */ /* 0x000fea0003800000 */
[----:B------:R-:W-:Y:S02]  /*0120*/  IMAD.MOV.U32 R11, RZ, RZ, R5 ;  /* 0x000000ffff0b7224 */ /* 0x000fe400078e0005 */
[----:B------:R-:W-:-:S03]  /*0130*/  IMAD.MOV.U32 R7, RZ, RZ, R4 ;  /* 0x000000ffff077224 */ /* 0x000fc600078e0004 */
[----:B------:R-:W-:Y:S02]  /*0140*/  FSEL R13, |R0|, R11, P0 ;  /* 0x0000000b000d7208 */ /* 0x000fe40000000200 */
[----:B------:R-:W-:Y:S02]  /*0150*/  MOV R0, R8 ;  /* 0x0000000800007202 */ /* 0x000fe40000000f00 */
[----:B------:R-:W-:Y:S02]  /*0160*/  @P1 LOP3.LUT R13, R11, 0x80000, RZ, 0xfc, !PT ;  /* 0x000800000b0d1812 */ /* 0x000fe400078efcff */
[----:B------:R-:W-:Y:S02]  /*0170*/  SEL R6, R0, R7, P0 ;  /* 0x0000000700067207 */ /* 0x000fe40000000000 */
[----:B------:R-:W-:-:S06]  /*0180*/  MOV R7, R13 ;  /* 0x0000000d00077202 */ /* 0x000fcc0000000f00 */
[----:B------:R-:W2:Y:S02]  /*0190*/  ATOMG.E.CAS.64.STRONG.GPU PT, R6, [R2], R4, R6 ;  /* 0x00000004020673a9 */ /* 0x000ea400001ee506 */
[----:B--2---:R-:W-:Y:S01]  /*01a0*/  ISETP.NE.U32.AND P0, PT, R4, R6, PT ;  /* 0x000000060400720c */ /* 0x004fe20003f05070 */
[----:B------:R-:W-:-:S03]  /*01b0*/  IMAD.MOV.U32 R4, RZ, RZ, R6 ;  /* 0x000000ffff047224 */ /* 0x000fc600078e0006 */
[-C--:B------:R-:W-:Y:S02]  /*01c0*/  ISETP.NE.AND.EX P0, PT, R5, R7.reuse, PT, P0 ;  /* 0x000000070500720c */ /* 0x080fe40003f05300 */
[----:B------:R-:W-:-:S11]  /*01d0*/  MOV R5, R7 ;  /* 0x0000000700057202 */ /* 0x000fd60000000f00 */
[----:B------:R-:W-:Y:S05]  /*01e0*/  @P0 BRA `(.L_x_0) ;  /* 0xfffffffc00c00947 */ /* 0x000fea000383ffff */
[----:B------:R-:W-:Y:S05]  /*01f0*/  EXIT ;  /* 0x000000000000794d */ /* 0x000fea0003800000 */
.L_x_1:
[----:B------:R-:W-:-:S00]  /*0200*/  BRA `(.L_x_1) ;  /* 0xfffffffc00fc7947 */ /* 0x000fc0000383ffff */
[----:B------:R-:W-:-:S00]  /*0210*/  NOP ;  /* 0x0000000000007918 */ /* 0x000fc00000000000 */
        /* <DEDUP_REMOVED lines=14> */
.L_x_48:


//--------------------- .text._Z22backSubstitutionKernelPdS_S_i --------------------------
	.section	.text._Z22backSubstitutionKernelPdS_S_i,"ax",@progbits
	.align	128
        .global         _Z22backSubstitutionKernelPdS_S_i
        .type           _Z22backSubstitutionKernelPdS_S_i,@function
        .size           _Z22backSubstitutionKernelPdS_S_i,(.L_x_45 - _Z22backSubstitutionKernelPdS_S_i)
        .other          _Z22backSubstitutionKernelPdS_S_i,@"STO_CUDA_ENTRY STV_DEFAULT"
_Z22backSubstitutionKernelPdS_S_i:
.text._Z22backSubstitutionKernelPdS_S_i:
[----:B------:R-:W-:Y:S01]  /*0000*/  LDC R1, c[0x0][0x37c] ;  /* 0x0000df00ff017b82 */ /* 0x000fe20000000800 */
[----:B------:R-:W0:Y:S07]  /*0010*/  S2R R3, SR_CTAID.X ;  /* 0x0000000000037919 */ /* 0x000e2e0000002500 */
[----:B------:R-:W1:Y:S01]  /*0020*/  LDC R0, c[0x0][0x398] ;  /* 0x0000e600ff007b82 */ /* 0x000e620000000800 */
[----:B------:R-:W0:Y:S01]  /*0030*/  LDCU UR4, c[0x0][0x360] ;  /* 0x00006c00ff0477ac */ /* 0x000e220008000800 */
[----:B------:R-:W0:Y:S02]  /*0040*/  S2R R2, SR_TID.X ;  /* 0x0000000000027919 */ /* 0x000e240000002100 */
[----:B0-----:R-:W-:-:S05]  /*0050*/  IMAD R3, R3, UR4, R2 ;  /* 0x0000000403037c24 */ /* 0x001fca000f8e0202 */
[----:B-1----:R-:W-:-:S13]  /*0060*/  ISETP.GE.AND P0, PT, R3, R0, PT ;  /* 0x000000000300720c */ /* 0x002fda0003f06270 */
[----:B------:R-:W-:Y:S05]  /*0070*/  @P0 EXIT ;  /* 0x000000000000094d */ /* 0x000fea0003800000 */
[----:B------:R-:W0:Y:S01]  /*0080*/  LDC.64 R24, c[0x0][0x388] ;  /* 0x0000e200ff187b82 */ /* 0x000e220000000a00 */
[----:B------:R-:W1:Y:S01]  /*0090*/  LDCU.64 UR4, c[0x0][0x358] ;  /* 0x00006b00ff0477ac */ /* 0x000e620008000a00 */
[----:B0-----:R-:W-:-:S06]  /*00a0*/  IMAD.WIDE R24, R3, 0x8, R24 ;  /* 0x0000000803187825 */ /* 0x001fcc00078e0218 */
[----:B-1----:R-:W5:Y:S01]  /*00b0*/  LDG.E.64 R24, desc[UR4][R24.64] ;  /* 0x0000000418187981 */ /* 0x002f62000c1e1b00 */
[----:B------:R-:W-:Y:S01]  /*00c0*/  VIADD R27, R0, 0xffffffff ;  /* 0xffffffff001b7836 */ /* 0x000fe20000000000 */
[----:B------:R-:W-:Y:S04]  /*00d0*/  BSSY.RECONVERGENT B0, `(.L_x_2) ;  /* 0x00000a0000007945 */ /* 0x000fe80003800200 */
[----:B------:R-:W-:-:S13]  /*00e0*/  ISETP.GT.AND P0, PT, R27, R3, PT ;  /* 0x000000031b00720c */ /* 0x000fda0003f04270 */
[----:B------:R-:W-:Y:S05]  /*00f0*/  @!P0 BRA `(.L_x_3) ;  /* 0x0000000800748947 */ /* 0x000fea0003800000 */
[----:B------:R-:W-:Y:S01]  /*0100*/  IADD3 R2, PT, PT, -R3, -0x2, R0 ;  /* 0xfffffffe03027810 */ /* 0x000fe20007ffe100 */
[----:B------:R-:W-:Y:S01]  /*0110*/  BSSY.RECONVERGENT B1, `(.L_x_4) ;  /* 0x000004d000017945 */ /* 0x000fe20003800200 */
[----:B------:R-:W-:Y:S02]  /*0120*/  LOP3.LUT R5, RZ, R3, RZ, 0x33, !PT ;  /* 0x00000003ff057212 */ /* 0x000fe400078e33ff */
[----:B------:R-:W-:-:S03]  /*0130*/  ISETP.GE.U32.AND P0, PT, R2, 0xf, PT ;  /* 0x0000000f0200780c */ /* 0x000fc60003f06070 */
[----:B------:R-:W-:-:S05]  /*0140*/  IMAD.IADD R4, R5, 0x1, R0 ;  /* 0x0000000105047824 */ /* 0x000fca00078e0200 */
[----:B------:R-:W-:-:S05]  /*0150*/  LOP3.LUT R26, R4, 0xf, RZ, 0xc0, !PT ;  /* 0x0000000f041a7812 */ /* 0x000fca00078ec0ff */
[----:B------:R-:W-:Y:S05]  /*0160*/  @!P0 BRA `(.L_x_5) ;  /* 0x00000004001c8947 */ /* 0x000fea0003800000 */
[----:B------:R-:W0:Y:S01]  /*0170*/  LDC.64 R6, c[0x0][0x380] ;  /* 0x0000e000ff067b82 */ /* 0x000e220000000a00 */
[----:B------:R-:W1:Y:S01]  /*0180*/  LDCU UR6, c[0x0][0x398] ;  /* 0x00007300ff0677ac */ /* 0x000e620008000800 */
[----:B------:R-:W-:Y:S01]  /*0190*/  LOP3.LUT R28, R4, 0xfffffff0, RZ, 0xc0, !PT ;  /* 0xfffffff0041c7812 */ /* 0x000fe200078ec0ff */
[----:B------:R-:W-:Y:S01]  /*01a0*/  IMAD R5, R3, R0, R0 ;  /* 0x0000000003057224 */ /* 0x000fe200078e0200 */
[----:B------:R-:W-:Y:S03]  /*01b0*/  BSSY.RECONVERGENT B2, `(.L_x_6) ;  /* 0x0000041000027945 */ /* 0x000fe60003800200 */
[----:B------:R-:W-:Y:S01]  /*01c0*/  VIADD R5, R5, 0xffffffff ;  /* 0xffffffff05057836 */ /* 0x000fe20000000000 */
[----:B------:R-:W2:Y:S01]  /*01d0*/  LDC.64 R8, c[0x0][0x390] ;  /* 0x0000e400ff087b82 */ /* 0x000ea20000000a00 */
[----:B------:R-:W-:Y:S02]  /*01e0*/  IMAD.MOV R28, RZ, RZ, -R28 ;  /* 0x000000ffff1c7224 */ /* 0x000fe400078e0a1c */
[----:B-1----:R-:W-:Y:S01]  /*01f0*/  IMAD.U32 R2, RZ, RZ, UR6 ;  /* 0x00000006ff027e24 */ /* 0x002fe2000f8e00ff */
[----:B0-----:R-:W-:-:S04]  /*0200*/  IADD3 R6, P0, PT, R6, -0x38, RZ ;  /* 0xffffffc806067810 */ /* 0x001fc80007f1e0ff */
[----:B------:R-:W-:Y:S02]  /*0210*/  IADD3.X R7, PT, PT, R7, -0x1, RZ, P0, !PT ;  /* 0xffffffff07077810 */ /* 0x000fe400007fe4ff */
[----:B--2---:R-:W-:-:S04]  /*0220*/  IADD3 R8, P1, PT, R8, -0x38, RZ ;  /* 0xffffffc808087810 */ /* 0x004fc80007f3e0ff */
[----:B------:R-:W-:-:S09]  /*0230*/  IADD3.X R9, PT, PT, R9, -0x1, RZ, P1, !PT ;  /* 0xffffffff09097810 */ /* 0x000fd20000ffe4ff */
.L_x_7:
[----:B------:R-:W-:-:S04]  /*0240*/  IMAD.WIDE R10, R5, 0x8, R6 ;  /* 0x00000008050a7825 */ /* 0x000fc800078e0206 */
[----:B------:R-:W-:Y:S01]  /*0250*/  IMAD.WIDE R22, R27, 0x8, R8 ;  /* 0x000000081b167825 */ /* 0x000fe200078e0208 */
[----:B------:R-:W2:Y:S04]  /*0260*/  LDG.E.64 R12, desc[UR4][R10.64+0x38] ;  /* 0x000038040a0c7981 */ /* 0x000ea8000c1e1b00 */
[----:B------:R-:W2:Y:S04]  /*0270*/  LDG.E.64 R20, desc[UR4][R22.64+0x38] ;  /* 0x0000380416147981 */ /* 0x000ea8000c1e1b00 */
[----:B------:R-:W3:Y:S04]  /*0280*/  LDG.E.64 R14, desc[UR4][R10.64+0x30] ;  /* 0x000030040a0e7981 */ /* 0x000ee8000c1e1b00 */
[----:B------:R-:W3:Y:S04]  /*0290*/  LDG.E.64 R18, desc[UR4][R22.64+0x30] ;  /* 0x0000300416127981 */ /* 0x000ee8000c1e1b00 */
[----:B------:R-:W4:Y:S01]  /*02a0*/  LDG.E.64 R16, desc[UR4][R22.64+0x28] ;  /* 0x0000280416107981 */ /* 0x000f22000c1e1b00 */
[----:B--2--5:R-:W-:-:S03]  /*02b0*/  DFMA R20, -R12, R20, R24 ;  /* 0x000000140c14722b */ /* 0x024fc60000000118 */
[----:B------:R-:W4:Y:S04]  /*02c0*/  LDG.E.64 R12, desc[UR4][R10.64+0x28] ;  /* 0x000028040a0c7981 */ /* 0x000f28000c1e1b00 */
[----:B------:R-:W2:Y:S01]  /*02d0*/  LDG.E.64 R24, desc[UR4][R22.64+-0x40] ;  /* 0xffffc00416187981 */ /* 0x000ea2000c1e1b00 */
[----:B---3--:R-:W-:-:S03]  /*02e0*/  DFMA R18, -R14, R18, R20 ;  /* 0x000000120e12722b */ /* 0x008fc60000000114 */
[----:B------:R-:W3:Y:S04]  /*02f0*/  LDG.E.64 R14, desc[UR4][R10.64+0x20] ;  /* 0x000020040a0e7981 */ /* 0x000ee8000c1e1b00 */
[----:B------:R-:W3:Y:S01]  /*0300*/  LDG.E.64 R20, desc[UR4][R22.64+0x20] ;  /* 0x0000200416147981 */ /* 0x000ee2000c1e1b00 */
[----:B----4-:R-:W-:-:S03]  /*0310*/  DFMA R16, -R12, R16, R18 ;  /* 0x000000100c10722b */ /* 0x010fc60000000112 */
[----:B------:R-:W4:Y:S04]  /*0320*/  LDG.E.64 R12, desc[UR4][R10.64+0x18] ;  /* 0x000018040a0c7981 */ /* 0x000f28000c1e1b00 */
[----:B------:R-:W4:Y:S01]  /*0330*/  LDG.E.64 R18, desc[UR4][R22.64+0x18] ;  /* 0x0000180416127981 */ /* 0x000f22000c1e1b00 */
        /* <DEDUP_REMOVED lines=29> */
[----:B------:R-:W4:Y:S04]  /*0510*/  LDG.E.64 R14, desc[UR4][R22.64+-0x38] ;  /* 0xffffc804160e7981 */ /* 0x000f28000c1e1b00 */
[----:B------:R-:W2:Y:S01]  /*0520*/  LDG.E.64 R10, desc[UR4][R10.64+-0x40] ;  /* 0xffffc0040a0a7981 */ /* 0x000ea2000c1e1b00 */
[----:B------:R-:W-:Y:S01]  /*0530*/  VIADD R28, R28, 0x10 ;  /* 0x000000101c1c7836 */ /* 0x000fe20000000000 */
[----:B---3--:R-:W-:-:S04]  /*0540*/  DFMA R16, -R16, R18, R20 ;  /* 0x000000121010722b */ /* 0x008fc80000000114 */
[----:B------:R-:W-:Y:S01]  /*0550*/  ISETP.NE.AND P0, PT, R28, RZ, PT ;  /* 0x000000ff1c00720c */ /* 0x000fe20003f05270 */
[----:B------:R-:W-:Y:S02]  /*0560*/  VIADD R2, R2, 0xfffffff0 ;  /* 0xfffffff002027836 */ /* 0x000fe40000000000 */
[----:B------:R-:W-:Y:S02]  /*0570*/  VIADD R27, R27, 0xfffffff0 ;  /* 0xfffffff01b1b7836 */ /* 0x000fe40000000000 */
[----:B------:R-:W-:Y:S01]  /*0580*/  VIADD R5, R5, 0xfffffff0 ;  /* 0xfffffff005057836 */ /* 0x000fe20000000000 */
[----:B----4-:R-:W-:-:S08]  /*0590*/  DFMA R12, -R12, R14, R16 ;  /* 0x0000000e0c0c722b */ /* 0x010fd00000000110 */
[----:B--2---:R-:W-:Y:S01]  /*05a0*/  DFMA R24, -R10, R24, R12 ;  /* 0x000000180a18722b */ /* 0x004fe2000000010c */
[----:B------:R-:W-:Y:S10]  /*05b0*/  @P0 BRA `(.L_x_7) ;  /* 0xfffffffc00200947 */ /* 0x000ff4000383ffff */
[----:B------:R-:W-:Y:S05]  /*05c0*/  BSYNC.RECONVERGENT B2 ;  /* 0x0000000000027941 */ /* 0x000fea0003800200 */
.L_x_6:
[----:B------:R-:W-:-:S07]  /*05d0*/  VIADD R27, R2, 0xffffffff ;  /* 0xffffffff021b7836 */ /* 0x000fce0000000000 */
.L_x_5:
[----:B------:R-:W-:Y:S05]  /*05e0*/  BSYNC.RECONVERGENT B1 ;  /* 0x0000000000017941 */ /* 0x000fea0003800200 */
.L_x_4:
[----:B------:R-:W-:-:S13]  /*05f0*/  ISETP.NE.AND P0, PT, R26, RZ, PT ;  /* 0x000000ff1a00720c */ /* 0x000fda0003f05270 */
[----:B------:R-:W-:Y:S05]  /*0600*/  @!P0 BRA `(.L_x_3) ;  /* 0x0000000400308947 */ /* 0x000fea0003800000 */
[----:B------:R-:W-:Y:S01]  /*0610*/  ISETP.GE.U32.AND P0, PT, R26, 0x8, PT ;  /* 0x000000081a00780c */ /* 0x000fe20003f06070 */
[----:B------:R-:W-:Y:S01]  /*0620*/  BSSY.RECONVERGENT B1, `(.L_x_8) ;  /* 0x0000022000017945 */ /* 0x000fe20003800200 */
[----:B------:R-:W-:-:S04]  /*0630*/  LOP3.LUT R2, R4, 0x7, RZ, 0xc0, !PT ;  /* 0x0000000704027812 */ /* 0x000fc800078ec0ff */
[----:B------:R-:W-:-:S07]  /*0640*/  ISETP.NE.AND P1, PT, R2, RZ, PT ;  /* 0x000000ff0200720c */ /* 0x000fce0003f25270 */
[----:B------:R-:W-:Y:S06]  /*0650*/  @!P0 BRA `(.L_x_9) ;  /* 0x0000000000788947 */ /* 0x000fec0003800000 */
[----:B------:R-:W0:Y:S01]  /*0660*/  LDC.64 R8, c[0x0][0x380] ;  /* 0x0000e000ff087b82 */ /* 0x000e220000000a00 */
[----:B------:R-:W-:-:S07]  /*0670*/  IMAD R5, R3, R0, R27 ;  /* 0x0000000003057224 */ /* 0x000fce00078e021b */
[----:B------:R-:W1:Y:S01]  /*0680*/  LDC.64 R6, c[0x0][0x390] ;  /* 0x0000e400ff067b82 */ /* 0x000e620000000a00 */
[----:B0-----:R-:W-:-:S05]  /*0690*/  IMAD.WIDE R8, R5, 0x8, R8 ;  /* 0x0000000805087825 */ /* 0x001fca00078e0208 */
[----:B------:R-:W2:Y:S01]  /*06a0*/  LDG.E.64 R18, desc[UR4][R8.64] ;  /* 0x0000000408127981 */ /* 0x000ea2000c1e1b00 */
[----:B-1----:R-:W-:-:S03]  /*06b0*/  IMAD.WIDE R6, R27, 0x8, R6 ;  /* 0x000000081b067825 */ /* 0x002fc600078e0206 */
[----:B------:R-:W3:Y:S04]  /*06c0*/  LDG.E.64 R10, desc[UR4][R8.64+-0x8] ;  /* 0xfffff804080a7981 */ /* 0x000ee8000c1e1b00 */
[----:B------:R-:W2:Y:S04]  /*06d0*/  LDG.E.64 R20, desc[UR4][R6.64] ;  /* 0x0000000406147981 */ /* 0x000ea8000c1e1b00 */
[----:B------:R-:W3:Y:S04]  /*06e0*/  LDG.E.64 R12, desc[UR4][R6.64+-0x8] ;  /* 0xfffff804060c7981 */ /* 0x000ee8000c1e1b00 */
[----:B------:R-:W4:Y:S04]  /*06f0*/  LDG.E.64 R14, desc[UR4][R8.64+-0x10] ;  /* 0xfffff004080e7981 */ /* 0x000f28000c1e1b00 */
[----:B------:R-:W4:Y:S04]  /*0700*/  LDG.E.64 R16, desc[UR4][R6.64+-0x10] ;  /* 0xfffff00406107981 */ /* 0x000f28000c1e1b00 */
[----:B------:R-:W4:Y:S04]  /*0710*/  LDG.E.64 R22, desc[UR4][R6.64+-0x30] ;  /* 0xffffd00406167981 */ /* 0x000f28000c1e1b00 */
[----:B------:R-:W4:Y:S01]  /*0720*/  LDG.E.64 R28, desc[UR4][R6.64+-0x38] ;  /* 0xffffc804061c7981 */ /* 0x000f22000c1e1b00 */
[----:B--2--5:R-:W-:-:S03]  /*0730*/  DFMA R24, -R18, R20, R24 ;  /* 0x000000141218722b */ /* 0x024fc60000000118 */
[----:B------:R-:W2:Y:S04]  /*0740*/  LDG.E.64 R18, desc[UR4][R8.64+-0x18] ;  /* 0xffffe80408127981 */ /* 0x000ea8000c1e1b00 */
[----:B------:R-:W2:Y:S01]  /*0750*/  LDG.E.64 R20, desc[UR4][R6.64+-0x18] ;  /* 0xffffe80406147981 */ /* 0x000ea2000c1e1b00 */
[----:B---3--:R-:W-:-:S03]  /*0760*/  DFMA R24, -R10, R12, R24 ;  /* 0x0000000c0a18722b */ /* 0x008fc60000000118 */
[----:B------:R-:W3:Y:S04]  /*0770*/  LDG.E.64 R10, desc[UR4][R8.64+-0x20] ;  /* 0xffffe004080a7981 */ /* 0x000ee8000c1e1b00 */
[----:B------:R-:W3:Y:S01]  /*0780*/  LDG.E.64 R12, desc[UR4][R6.64+-0x20] ;  /* 0xffffe004060c7981 */ /* 0x000ee2000c1e1b00 */
[----:B----4-:R-:W-:-:S03]  /*0790*/  DFMA R24, -R14, R16, R24 ;  /* 0x000000100e18722b */ /* 0x010fc60000000118 */
[----:B------:R-:W4:Y:S04]  /*07a0*/  LDG.E.64 R14, desc[UR4][R8.64+-0x28] ;  /* 0xffffd804080e7981 */ /* 0x000f28000c1e1b00 */
[----:B------:R-:W4:Y:S01]  /*07b0*/  LDG.E.64 R16, desc[UR4][R6.64+-0x28] ;  /* 0xffffd80406107981 */ /* 0x000f22000c1e1b00 */
[----:B--2---:R-:W-:-:S03]  /*07c0*/  DFMA R18, -R18, R20, R24 ;  /* 0x000000141212722b */ /* 0x004fc60000000118 */
[----:B------:R-:W2:Y:S04]  /*07d0*/  LDG.E.64 R20, desc[UR4][R8.64+-0x30] ;  /* 0xffffd00408147981 */ /* 0x000ea8000c1e1b00 */
[----:B------:R-:W2:Y:S01]  /*07e0*/  LDG.E.64 R24, desc[UR4][R8.64+-0x38] ;  /* 0xffffc80408187981 */ /* 0x000ea2000c1e1b00 */
[----:B---3--:R-:W-:-:S08]  /*07f0*/  DFMA R10, -R10, R12, R18 ;  /* 0x0000000c0a0a722b */ /* 0x008fd00000000112 */
[----:B----4-:R-:W-:Y:S01]  /*0800*/  DFMA R10, -R14, R16, R10 ;  /* 0x000000100e0a722b */ /* 0x010fe2000000010a */
[----:B------:R-:W-:-:S07]  /*0810*/  VIADD R27, R27, 0xfffffff8 ;  /* 0xfffffff81b1b7836 */ /* 0x000fce0000000000 */
[----:B--2---:R-:W-:-:S08]  /*0820*/  DFMA R10, -R20, R22, R10 ;  /* 0x00000016140a722b */ /* 0x004fd0000000010a */
[----:B------:R-:W-:-:S11]  /*0830*/  DFMA R24, -R24, R28, R10 ;  /* 0x0000001c1818722b */ /* 0x000fd6000000010a */
.L_x_9:
[----:B------:R-:W-:Y:S05]  /*0840*/  BSYNC.RECONVERGENT B1 ;  /* 0x0000000000017941 */ /* 0x000fea0003800200 */
.L_x_8:
        /* <DEDUP_REMOVED lines=19> */
[----:B------:R-:W-:Y:S01]  /*0980*/  VIADD R27, R27, 0xfffffffc ;  /* 0xfffffffc1b1b7836 */ /* 0x000fe20000000000 */
[----:B--2--5:R-:W-:-:S08]  /*0990*/  DFMA R6, -R6, R8, R24 ;  /* 0x000000080606722b */ /* 0x024fd00000000118 */
[----:B---3--:R-:W-:-:S08]  /*09a0*/  DFMA R6, -R10, R12, R6 ;  /* 0x0000000c0a06722b */ /* 0x008fd00000000106 */
[----:B----4-:R-:W-:-:S08]  /*09b0*/  DFMA R6, -R14, R16, R6 ;  /* 0x000000100e06722b */ /* 0x010fd00000000106 */
[----:B------:R-:W-:-:S11]  /*09c0*/  DFMA R24, -R18, R20, R6 ;  /* 0x000000141218722b */ /* 0x000fd60000000106 */
.L_x_11:
[----:B------:R-:W-:Y:S05]  /*09d0*/  BSYNC.RECONVERGENT B1 ;  /* 0x0000000000017941 */ /* 0x000fea0003800200 */
.L_x_10:
[----:B------:R-:W-:Y:S05]  /*09e0*/  @!P1 BRA `(.L_x_3) ;  /* 0x0000000000389947 */ /* 0x000fea0003800000 */
[----:B------:R-:W0:Y:S01]  /*09f0*/  LDC.64 R8, c[0x0][0x390] ;  /* 0x0000e400ff087b82 */ /* 0x000e220000000a00 */
[----:B------:R-:W-:Y:S02]  /*0a00*/  IMAD.MOV R2, RZ, RZ, -R4 ;  /* 0x000000ffff027224 */ /* 0x000fe400078e0a04 */
[----:B------:R-:W-:-:S05]  /*0a10*/  IMAD R13, R3, R0, R27 ;  /* 0x00000000030d7224 */ /* 0x000fca00078e021b */
[----:B------:R-:W1:Y:S02]  /*0a20*/  LDC.64 R10, c[0x0][0x380] ;  /* 0x0000e000ff0a7b82 */ /* 0x000e640000000a00 */
.L_x_12:
[----:B0-----:R-:W-:-:S04]  /*0a30*/  IMAD.WIDE R4, R27, 0x8, R8 ;  /* 0x000000081b047825 */ /* 0x001fc800078e0208 */
[----:B-1----:R-:W-:Y:S02]  /*0a40*/  IMAD.WIDE R6, R13, 0x8, R10 ;  /* 0x000000080d067825 */ /* 0x002fe400078e020a */
[----:B------:R-:W2:Y:S04]  /*0a50*/  LDG.E.64 R4, desc[UR4][R4.64] ;  /* 0x0000000404047981 */ /* 0x000ea8000c1e1b00 */
[----:B------:R-:W2:Y:S01]  /*0a60*/  LDG.E.64 R6, desc[UR4][R6.64] ;  /* 0x0000000406067981 */ /* 0x000ea2000c1e1b00 */
[----:B------:R-:W-:Y:S02]  /*0a70*/  VIADD R2, R2, 0x1 ;  /* 0x0000000102027836 */ /* 0x000fe40000000000 */
[----:B------:R-:W-:Y:S02]  /*0a80*/  VIADD R27, R27, 0xffffffff ;  /* 0xffffffff1b1b7836 */ /* 0x000fe40000000000 */
[----:B------:R-:W-:Y:S01]  /*0a90*/  VIADD R13, R13, 0xffffffff ;  /* 0xffffffff0d0d7836 */ /* 0x000fe20000000000 */
[----:B------:R-:W-:Y:S01]  /*0aa0*/  ISETP.NE.AND P0, PT, R2, RZ, PT ;  /* 0x000000ff0200720c */ /* 0x000fe20003f05270 */
[----:B--2--5:R-:W-:-:S12]  /*0ab0*/  DFMA R24, -R6, R4, R24 ;  /* 0x000000040618722b */ /* 0x024fd80000000118 */
[----:B------:R-:W-:Y:S05]  /*0ac0*/  @P0 BRA `(.L_x_12) ;  /* 0xfffffffc00d80947 */ /* 0x000fea000383ffff */
.L_x_3:
[----:B------:R-:W-:Y:S05]  /*0ad0*/  BSYNC.RECONVERGENT B0 ;  /* 0x0000000000007941 */ /* 0x000fea0003800200 */
.L_x_2:
[----:B------:R-:W0:Y:S01]  /*0ae0*/  LDC.64 R8, c[0x0][0x380] ;  /* 0x0000e000ff087b82 */ /* 0x000e220000000a00 */
[----:B------:R-:W-:-:S04]  /*0af0*/  IMAD R5, R3, R0, R3 ;  /* 0x0000000003057224 */ /* 0x000fc800078e0203 */
[----:B0-----:R-:W-:-:S06]  /*0b00*/  IMAD.WIDE R8, R5, 0x8, R8 ;  /* 0x0000000805087825 */ /* 0x001fcc00078e0208 */
[----:B------:R-:W2:Y:S01]  /*0b10*/  LDG.E.64 R8, desc[UR4][R8.64] ;  /* 0x0000000408087981 */ /* 0x000ea2000c1e1b00 */
[----:B------:R-:W-:Y:S01]  /*0b20*/  IMAD.MOV.U32 R4, RZ, RZ, 0x1 ;  /* 0x00000001ff047424 */ /* 0x000fe200078e00ff */
[----:B-----5:R-:W-:Y:S01]  /*0b30*/  FSETP.GEU.AND P1, PT, |R25|, 6.5827683646048100446e-37, PT ;  /* 0x036000001900780b */ /* 0x020fe20003f2e200 */
[----:B------:R-:W-:Y:S01]  /*0b40*/  BSSY.RECONVERGENT B0, `(.L_x_13) ;  /* 0x0000013000007945 */ /* 0x000fe20003800200 */
[----:B--2---:R-:W0:Y:S03]  /*0b50*/  MUFU.RCP64H R5, R9 ;  /* 0x0000000900057308 */ /* 0x004e260000001800 */
[----:B0-----:R-:W-:-:S08]  /*0b60*/  DFMA R6, -R8, R4, 1 ;  /* 0x3ff000000806742b */ /* 0x001fd00000000104 */
[----:B------:R-:W-:-:S08]  /*0b70*/  DFMA R6, R6, R6, R6 ;  /* 0x000000060606722b */ /* 0x000fd00000000006 */
[----:B------:R-:W-:-:S08]  /*0b80*/  DFMA R6, R4, R6, R4 ;  /* 0x000000060406722b */ /* 0x000fd00000000004 */
[----:B------:R-:W-:-:S08]  /*0b90*/  DFMA R4, -R8, R6, 1 ;  /* 0x3ff000000804742b */ /* 0x000fd00000000106 */
[----:B------:R-:W-:-:S08]  /*0ba0*/  DFMA R4, R6, R4, R6 ;  /* 0x000000040604722b */ /* 0x000fd00000000006 */
[----:B------:R-:W-:-:S08]  /*0bb0*/  DMUL R6, R4, R24 ;  /* 0x0000001804067228 */ /* 0x000fd00000000000 */
[----:B------:R-:W-:-:S08]  /*0bc0*/  DFMA R10, -R8, R6, R24 ;  /* 0x00000006080a722b */ /* 0x000fd00000000118 */
[----:B------:R-:W-:-:S10]  /*0bd0*/  DFMA R4, R4, R10, R6 ;  /* 0x0000000a0404722b */ /* 0x000fd40000000006 */
[----:B------:R-:W-:-:S05]  /*0be0*/  FFMA R0, RZ, R9, R5 ;  /* 0x00000009ff007223 */ /* 0x000fca0000000005 */
[----:B------:R-:W-:-:S13]  /*0bf0*/  FSETP.GT.AND P0, PT, |R0|, 1.469367938527859385e-39, PT ;  /* 0x001000000000780b */ /* 0x000fda0003f04200 */
[----:B------:R-:W-:Y:S05]  /*0c00*/  @P0 BRA P1, `(.L_x_14) ;  /* 0x0000000000180947 */ /* 0x000fea0000800000 */
[----:B------:R-:W-:Y:S01]  /*0c10*/  IMAD.MOV.U32 R6, RZ, RZ, R24 ;  /* 0x000000ffff067224 */ /* 0x000fe200078e0018 */
[----:B------:R-:W-:Y:S01]  /*0c20*/  MOV R0, 0xc50 ;  /* 0x00000c5000007802 */ /* 0x000fe20000000f00 */
[----:B------:R-:W-:-:S07]  /*0c30*/  IMAD.MOV.U32 R7, RZ, RZ, R25 ;  /* 0x000000ffff077224 */ /* 0x000fce00078e0019 */
[----:B------:R-:W-:Y:S05]  /*0c40*/  CALL.REL.NOINC `($__internal_0_$__cuda_sm20_div_rn_f64_full) ;  /* 0x00000000001c7944 */ /* 0x000fea0003c00000 */
[----:B------:R-:W-:Y:S02]  /*0c50*/  IMAD.MOV.U32 R4, RZ, RZ, R12 ;  /* 0x000000ffff047224 */ /* 0x000fe400078e000c */
[----:B------:R-:W-:-:S07]  /*0c60*/  IMAD.MOV.U32 R5, RZ, RZ, R13 ;  /* 0x000000ffff057224 */ /* 0x000fce00078e000d */
.L_x_14:
[----:B------:R-:W-:Y:S05]  /*0c70*/  BSYNC.RECONVERGENT B0 ;  /* 0x0000000000007941 */ /* 0x000fea0003800200 */
.L_x_13:
[----:B------:R-:W0:Y:S02]  /*0c80*/  LDC.64 R6, c[0x0][0x390] ;  /* 0x0000e400ff067b82 */ /* 0x000e240000000a00 */
[----:B0-----:R-:W-:-:S05]  /*0c90*/  IMAD.WIDE R2, R3, 0x8, R6 ;  /* 0x0000000803027825 */ /* 0x001fca00078e0206 */
[----:B------:R-:W-:Y:S01]  /*0ca0*/  STG.E.64 desc[UR4][R2.64], R4 ;  /* 0x0000000402007986 */ /* 0x000fe2000c101b04 */
[----:B------:R-:W-:Y:S05]  /*0cb0*/  EXIT ;  /* 0x000000000000794d */ /* 0x000fea0003800000 */
        .weak           $__internal_0_$__cuda_sm20_div_rn_f64_full
        .type           $__internal_0_$__cuda_sm20_div_rn_f64_full,@function
        .size           $__internal_0_$__cuda_sm20_div_rn_f64_full,(.L_x_45 - $__internal_0_$__cuda_sm20_div_rn_f64_full)
$__internal_0_$__cuda_sm20_div_rn_f64_full:
[C---:B------:R-:W-:Y:S01]  /*0cc0*/  FSETP.GEU.AND P0, PT, |R9|.reuse, 1.469367938527859385e-39, PT ;  /* 0x001000000900780b */ /* 0x040fe20003f0e200 */
[----:B------:R-:W-:Y:S01]  /*0cd0*/  IMAD.MOV.U32 R12, RZ, RZ, 0x1ca00000 ;  /* 0x1ca00000ff0c7424 */ /* 0x000fe200078e00ff */
[----:B------:R-:W-:Y:S01]  /*0ce0*/  LOP3.LUT R4, R9, 0x800fffff, RZ, 0xc0, !PT ;  /* 0x800fffff09047812 */ /* 0x000fe200078ec0ff */
[----:B------:R-:W-:Y:S01]  /*0cf0*/  BSSY.RECONVERGENT B1, `(.L_x_15) ;  /* 0x0000055000017945 */ /* 0x000fe20003800200 */
[C---:B------:R-:W-:Y:S02]  /*0d00*/  FSETP.GEU.AND P2, PT, |R7|.reuse, 1.469367938527859385e-39, PT ;  /* 0x001000000700780b */ /* 0x040fe40003f4e200 */
[----:B------:R-:W-:Y:S01]  /*0d10*/  LOP3.LUT R5, R4, 0x3ff00000, RZ, 0xfc, !PT ;  /* 0x3ff0000004057812 */ /* 0x000fe200078efcff */
[----:B------:R-:W-:Y:S01]  /*0d20*/  IMAD.MOV.U32 R4, RZ, RZ, R8 ;  /* 0x000000ffff047224 */ /* 0x000fe200078e0008 */
[----:B------:R-:W-:Y:S02]  /*0d30*/  MOV R14, 0x1 ;  /* 0x00000001000e7802 */ /* 0x000fe40000000f00 */
[----:B------:R-:W-:-:S02]  /*0d40*/  LOP3.LUT R2, R7, 0x7ff00000, RZ, 0xc0, !PT ;  /* 0x7ff0000007027812 */ /* 0x000fc400078ec0ff */
[C---:B------:R-:W-:Y:S01]  /*0d50*/  LOP3.LUT R13, R9.reuse, 0x7ff00000, RZ, 0xc0, !PT ;  /* 0x7ff00000090d7812 */ /* 0x040fe200078ec0ff */
[----:B------:R-:W-:Y:S02]  /*0d60*/  @!P0 DMUL R4, R8, 8.98846567431157953865e+307 ;  /* 0x7fe0000008048828 */ /* 0x000fe40000000000 */
[----:B------:R-:W-:Y:S01]  /*0d70*/  IMAD.MOV.U32 R21, RZ, RZ, R2 ;  /* 0x000000ffff157224 */ /* 0x000fe200078e0002 */
[C---:B------:R-:W-:Y:S01]  /*0d80*/  ISETP.GE.U32.AND P1, PT, R2.reuse, R13, PT ;  /* 0x0000000d0200720c */ /* 0x040fe20003f26070 */
[----:B------:R-:W-:Y:S01]  /*0d90*/  @!P2 IMAD.MOV.U32 R16, RZ, RZ, RZ ;  /* 0x000000ffff10a224 */ /* 0x000fe200078e00ff */
[----:B------:R-:W-:Y:S01]  /*0da0*/  @!P2 LOP3.LUT R17, R9, 0x7ff00000, RZ, 0xc0, !PT ;  /* 0x7ff000000911a812 */ /* 0x000fe200078ec0ff */
[----:B------:R-:W0:Y:S01]  /*0db0*/  MUFU.RCP64H R15, R5 ;  /* 0x00000005000f7308 */ /* 0x000e220000001800 */
[----:B------:R-:W-:Y:S02]  /*0dc0*/  IMAD.MOV.U32 R20, RZ, RZ, R13 ;  /* 0x000000ffff147224 */ /* 0x000fe400078e000d */
[----:B------:R-:W-:-:S02]  /*0dd0*/  @!P2 ISETP.GE.U32.AND P3, PT, R2, R17, PT ;  /* 0x000000110200a20c */ /* 0x000fc40003f66070 */
[----:B------:R-:W-:Y:S02]  /*0de0*/  @!P0 LOP3.LUT R20, R5, 0x7ff00000, RZ, 0xc0, !PT ;  /* 0x7ff0000005148812 */ /* 0x000fe400078ec0ff */
[----:B------:R-:W-:-:S03]  /*0df0*/  @!P2 SEL R17, R12, 0x63400000, !P3 ;  /* 0x634000000c11a807 */ /* 0x000fc60005800000 */
[----:B------:R-:W-:Y:S01]  /*0e00*/  VIADD R22, R20, 0xffffffff ;  /* 0xffffffff14167836 */ /* 0x000fe20000000000 */
[----:B------:R-:W-:-:S04]  /*0e10*/  @!P2 LOP3.LUT R17, R17, 0x80000000, R7, 0xf8, !PT ;  /* 0x800000001111a812 */ /* 0x000fc800078ef807 */
[----:B------:R-:W-:Y:S01]  /*0e20*/  @!P2 LOP3.LUT R17, R17, 0x100000, RZ, 0xfc, !PT ;  /* 0x001000001111a812 */ /* 0x000fe200078efcff */
[----:B0-----:R-:W-:-:S08]  /*0e30*/  DFMA R10, R14, -R4, 1 ;  /* 0x3ff000000e0a742b */ /* 0x001fd00000000804 */
[----:B------:R-:W-:-:S08]  /*0e40*/  DFMA R10, R10, R10, R10 ;  /* 0x0000000a0a0a722b */ /* 0x000fd0000000000a */
[----:B------:R-:W-:Y:S01]  /*0e50*/  DFMA R14, R14, R10, R14 ;  /* 0x0000000a0e0e722b */ /* 0x000fe2000000000e */
[----:B------:R-:W-:Y:S01]  /*0e60*/  SEL R11, R12, 0x63400000, !P1 ;  /* 0x634000000c0b7807 */ /* 0x000fe20004800000 */
[----:B------:R-:W-:-:S03]  /*0e70*/  IMAD.MOV.U32 R10, RZ, RZ, R6 ;  /* 0x000000ffff0a7224 */ /* 0x000fc600078e0006 */
[----:B------:R-:W-:-:S03]  /*0e80*/  LOP3.LUT R11, R11, 0x800fffff, R7, 0xf8, !PT ;  /* 0x800fffff0b0b7812 */ /* 0x000fc600078ef807 */
[----:B------:R-:W-:-:S03]  /*0e90*/  DFMA R18, R14, -R4, 1 ;  /* 0x3ff000000e12742b */ /* 0x000fc60000000804 */
[----:B------:R-:W-:-:S05]  /*0ea0*/  @!P2 DFMA R10, R10, 2, -R16 ;  /* 0x400000000a0aa82b */ /* 0x000fca0000000810 */
[----:B------:R-:W-:-:S05]  /*0eb0*/  DFMA R14, R14, R18, R14 ;  /* 0x000000120e0e722b */ /* 0x000fca000000000e */
[----:B------:R-:W-:-:S03]  /*0ec0*/  @!P2 LOP3.LUT R21, R11, 0x7ff00000, RZ, 0xc0, !PT ;  /* 0x7ff000000b15a812 */ /* 0x000fc600078ec0ff */
[----:B------:R-:W-:Y:S02]  /*0ed0*/  DMUL R16, R14, R10 ;  /* 0x0000000a0e107228 */ /* 0x000fe40000000000 */
[----:B------:R-:W-:-:S05]  /*0ee0*/  VIADD R13, R21, 0xffffffff ;  /* 0xffffffff150d7836 */ /* 0x000fca0000000000 */
[----:B------:R-:W-:Y:S01]  /*0ef0*/  ISETP.GT.U32.AND P0, PT, R13, 0x7feffffe, PT ;  /* 0x7feffffe0d00780c */ /* 0x000fe20003f04070 */
[----:B------:R-:W-:-:S03]  /*0f00*/  DFMA R18, R16, -R4, R10 ;  /* 0x800000041012722b */ /* 0x000fc6000000000a */
[----:B------:R-:W-:-:S05]  /*0f10*/  ISETP.GT.U32.OR P0, PT, R22, 0x7feffffe, P0 ;  /* 0x7feffffe1600780c */ /* 0x000fca0000704470 */
[----:B------:R-:W-:-:S08]  /*0f20*/  DFMA R14, R14, R18, R16 ;  /* 0x000000120e0e722b */ /* 0x000fd00000000010 */
[----:B------:R-:W-:Y:S05]  /*0f30*/  @P0 BRA `(.L_x_16) ;  /* 0x00000000006c0947 */ /* 0x000fea0003800000 */
[----:B------:R-:W-:-:S04]  /*0f40*/  LOP3.LUT R7, R9, 0x7ff00000, RZ, 0xc0, !PT ;  /* 0x7ff0000009077812 */ /* 0x000fc800078ec0ff */
[CC--:B------:R-:W-:Y:S02]  /*0f50*/  VIADDMNMX R6, R2.reuse, -R7.reuse, 0xb9600000, !PT ;  /* 0xb960000002067446 */ /* 0x0c0fe40007800907 */
[----:B------:R-:W-:Y:S02]  /*0f60*/  ISETP.GE.U32.AND P0, PT, R2, R7, PT ;  /* 0x000000070200720c */ /* 0x000fe40003f06070 */
[----:B------:R-:W-:Y:S02]  /*0f70*/  VIMNMX R6, PT, PT, R6, 0x46a00000, PT ;  /* 0x46a0000006067848 */ /* 0x000fe40003fe0100 */
[----:B------:R-:W-:-:S05]  /*0f80*/  SEL R7, R12, 0x63400000, !P0 ;  /* 0x634000000c077807 */ /* 0x000fca0004000000 */
[----:B------:R-:W-:Y:S02]  /*0f90*/  IMAD.IADD R2, R6, 0x1, -R7 ;  /* 0x0000000106027824 */ /* 0x000fe400078e0a07 */
[----:B------:R-:W-:Y:S02]  /*0fa0*/  IMAD.MOV.U32 R6, RZ, RZ, RZ ;  /* 0x000000ffff067224 */ /* 0x000fe400078e00ff */
[----:B------:R-:W-:-:S06]  /*0fb0*/  VIADD R7, R2, 0x7fe00000 ;  /* 0x7fe0000002077836 */ /* 0x000fcc0000000000 */
[----:B------:R-:W-:-:S10]  /*0fc0*/  DMUL R12, R14, R6 ;  /* 0x000000060e0c7228 */ /* 0x000fd40000000000 */
[----:B------:R-:W-:-:S13]  /*0fd0*/  FSETP.GTU.AND P0, PT, |R13|, 1.469367938527859385e-39, PT ;  /* 0x001000000d00780b */ /* 0x000fda0003f0c200 */
[----:B------:R-:W-:Y:S05]  /*0fe0*/  @P0 BRA `(.L_x_17) ;  /* 0x0000000000940947 */ /* 0x000fea0003800000 */
[----:B------:R-:W-:Y:S01]  /*0ff0*/  DFMA R4, R14, -R4, R10 ;  /* 0x800000040e04722b */ /* 0x000fe2000000000a */
[----:B------:R-:W-:-:S09]  /*1000*/  IMAD.MOV.U32 R6, RZ, RZ, RZ ;  /* 0x000000ffff067224 */ /* 0x000fd200078e00ff */
[C---:B------:R-:W-:Y:S02]  /*1010*/  FSETP.NEU.AND P0, PT, R5.reuse, RZ, PT ;  /* 0x000000ff0500720b */ /* 0x040fe40003f0d000 */
[----:B------:R-:W-:-:S04]  /*1020*/  LOP3.LUT R9, R5, 0x80000000, R9, 0x48, !PT ;  /* 0x8000000005097812 */ /* 0x000fc800078e4809 */
[----:B------:R-:W-:-:S07]  /*1030*/  LOP3.LUT R7, R9, R7, RZ, 0xfc, !PT ;  /* 0x0000000709077212 */ /* 0x000fce00078efcff */
[----:B------:R-:W-:Y:S05]  /*1040*/  @!P0 BRA `(.L_x_17) ;  /* 0x00000000007c8947 */ /* 0x000fea0003800000 */
[----:B------:R-:W-:Y:S01]  /*1050*/  IADD3 R5, PT, PT, -R2, RZ, RZ ;  /* 0x000000ff02057210 */ /* 0x000fe20007ffe1ff */
[----:B------:R-:W-:Y:S01]  /*1060*/  IMAD.MOV.U32 R4, RZ, RZ, RZ ;  /* 0x000000ffff047224 */ /* 0x000fe200078e00ff */
[----:B------:R-:W-:-:S05]  /*1070*/  DMUL.RP R6, R14, R6 ;  /* 0x000000060e067228 */ /* 0x000fca0000008000 */
[----:B------:R-:W-:-:S05]  /*1080*/  DFMA R4, R12, -R4, R14 ;  /* 0x800000040c04722b */ /* 0x000fca000000000e */
[----:B------:R-:W-:Y:S02]  /*1090*/  LOP3.LUT R9, R7, R9, RZ, 0x3c, !PT ;  /* 0x0000000907097212 */ /* 0x000fe400078e3cff */
[----:B------:R-:W-:-:S04]  /*10a0*/  IADD3 R4, PT, PT, -R2, -0x43300000, RZ ;  /* 0xbcd0000002047810 */ /* 0x000fc80007ffe1ff */
[----:B------:R-:W-:-:S04]  /*10b0*/  FSETP.NEU.AND P0, PT, |R5|, R4, PT ;  /* 0x000000040500720b */ /* 0x000fc80003f0d200 */
[----:B------:R-:W-:Y:S02]  /*10c0*/  FSEL R12, R6, R12, !P0 ;  /* 0x0000000c060c7208 */ /* 0x000fe40004000000 */
[----:B------:R-:W-:Y:S01]  /*10d0*/  FSEL R13, R9, R13, !P0 ;  /* 0x0000000d090d7208 */ /* 0x000fe20004000000 */
[----:B------:R-:W-:Y:S06]  /*10e0*/  BRA `(.L_x_17) ;  /* 0x0000000000547947 */ /* 0x000fec0003800000 */
.L_x_16:
[----:B------:R-:W-:-:S14]  /*10f0*/  DSETP.NAN.AND P0, PT, R6, R6, PT ;  /* 0x000000060600722a */ /* 0x000fdc0003f08000 */
[----:B------:R-:W-:Y:S05]  /*1100*/  @P0 BRA `(.L_x_18) ;  /* 0x0000000000440947 */ /* 0x000fea0003800000 */
[----:B------:R-:W-:-:S14]  /*1110*/  DSETP.NAN.AND P0, PT, R8, R8, PT ;  /* 0x000000080800722a */ /* 0x000fdc0003f08000 */
[----:B------:R-:W-:Y:S05]  /*1120*/  @P0 BRA `(.L_x_19) ;  /* 0x0000000000300947 */ /* 0x000fea0003800000 */
[----:B------:R-:W-:Y:S01]  /*1130*/  ISETP.NE.AND P0, PT, R21, R20, PT ;  /* 0x000000141500720c */ /* 0x000fe20003f05270 */
[----:B------:R-:W-:Y:S02]  /*1140*/  IMAD.MOV.U32 R12, RZ, RZ, 0x0 ;  /* 0x00000000ff0c7424 */ /* 0x000fe400078e00ff */
[----:B------:R-:W-:-:S10]  /*1150*/  IMAD.MOV.U32 R13, RZ, RZ, -0x80000 ;  /* 0xfff80000ff0d7424 */ /* 0x000fd400078e00ff */
[----:B------:R-:W-:Y:S05]  /*1160*/  @!P0 BRA `(.L_x_17) ;  /* 0x0000000000348947 */ /* 0x000fea0003800000 */
[----:B------:R-:W-:Y:S02]  /*1170*/  ISETP.NE.AND P0, PT, R21, 0x7ff00000, PT ;  /* 0x7ff000001500780c */ /* 0x000fe40003f05270 */
[----:B------:R-:W-:Y:S02]  /*1180*/  LOP3.LUT R13, R7, 0x80000000, R9, 0x48, !PT ;  /* 0x80000000070d7812 */ /* 0x000fe400078e4809 */
[----:B------:R-:W-:-:S13]  /*1190*/  ISETP.EQ.OR P0, PT, R20, RZ, !P0 ;  /* 0x000000ff1400720c */ /* 0x000fda0004702670 */
[----:B------:R-:W-:Y:S01]  /*11a0*/  @P0 LOP3.LUT R2, R13, 0x7ff00000, RZ, 0xfc, !PT ;  /* 0x7ff000000d020812 */ /* 0x000fe200078efcff */
[----:B------:R-:W-:Y:S02]  /*11b0*/  @!P0 IMAD.MOV.U32 R12, RZ, RZ, RZ ;  /* 0x000000ffff0c8224 */ /* 0x000fe400078e00ff */
[----:B------:R-:W-:Y:S02]  /*11c0*/  @P0 IMAD.MOV.U32 R12, RZ, RZ, RZ ;  /* 0x000000ffff0c0224 */ /* 0x000fe400078e00ff */
[----:B------:R-:W-:Y:S01]  /*11d0*/  @P0 IMAD.MOV.U32 R13, RZ, RZ, R2 ;  /* 0x000000ffff0d0224 */ /* 0x000fe200078e0002 */
[----:B------:R-:W-:Y:S06]  /*11e0*/  BRA `(.L_x_17) ;  /* 0x0000000000147947 */ /* 0x000fec0003800000 */
.L_x_19:
[----:B------:R-:W-:Y:S01]  /*11f0*/  LOP3.LUT R13, R9, 0x80000, RZ, 0xfc, !PT ;  /* 0x00080000090d7812 */ /* 0x000fe200078efcff */
[----:B------:R-:W-:Y:S01]  /*1200*/  IMAD.MOV.U32 R12, RZ, RZ, R8 ;  /* 0x000000ffff0c7224 */ /* 0x000fe200078e0008 */
[----:B------:R-:W-:Y:S06]  /*1210*/  BRA `(.L_x_17) ;  /* 0x0000000000087947 */ /* 0x000fec0003800000 */
.L_x_18:
[----:B------:R-:W-:Y:S01]  /*1220*/  LOP3.LUT R13, R7, 0x80000, RZ, 0xfc, !PT ;  /* 0x00080000070d7812 */ /* 0x000fe200078efcff */
[----:B------:R-:W-:-:S07]  /*1230*/  IMAD.MOV.U32 R12, RZ, RZ, R6 ;  /* 0x000000ffff0c7224 */ /* 0x000fce00078e0006 */
.L_x_17:
[----:B------:R-:W-:Y:S05]  /*1240*/  BSYNC.RECONVERGENT B1 ;  /* 0x0000000000017941 */ /* 0x000fea0003800200 */
.L_x_15:
[----:B------:R-:W-:Y:S02]  /*1250*/  IMAD.MOV.U32 R4, RZ, RZ, R0 ;  /* 0x000000ffff047224 */ /* 0x000fe400078e0000 */
[----:B------:R-:W-:-:S04]  /*1260*/  IMAD.MOV.U32 R5, RZ, RZ, 0x0 ;  /* 0x00000000ff057424 */ /* 0x000fc800078e00ff */
[----:B------:R-:W-:Y:S05]  /*1270*/  RET.REL.NODEC R4 `(_Z22backSubstitutionKernelPdS_S_i) ;  /* 0xffffffec04607950 */ /* 0x000fea0003c3ffff */
.L_x_20:
        /* <DEDUP_REMOVED lines=16> */
.L_x_45:


//--------------------- .text._Z22initializeSystemKernelPdS_ii --------------------------
	.section	.text._Z22initializeSystemKernelPdS_ii,"ax",@progbits
	.align	128
        .global         _Z22initializeSystemKernelPdS_ii
        .type           _Z22initializeSystemKernelPdS_ii,@function
        .size           _Z22initializeSystemKernelPdS_ii,(.L_x_46 - _Z22initializeSystemKernelPdS_ii)
        .other          _Z22initializeSystemKernelPdS_ii,@"STO_CUDA_ENTRY STV_DEFAULT"
_Z22initializeSystemKernelPdS_ii:
.text._Z22initializeSystemKernelPdS_ii:
[----:B------:R-:W-:Y:S01]  /*0000*/  LDC R1, c[0x0][0x37c] ;  /* 0x0000df00ff017b82 */ /* 0x000fe20000000800 */
[----:B------:R-:W0:Y:S07]  /*0010*/  S2R R3, SR_TID.X ;  /* 0x0000000000037919 */ /* 0x000e2e0000002100 */
[----:B------:R-:W0:Y:S01]  /*0020*/  S2UR UR6, SR_CTAID.X ;  /* 0x00000000000679c3 */ /* 0x000e220000002500 */
[----:B------:R-:W1:Y:S01]  /*0030*/  LDCU.64 UR4, c[0x0][0x358] ;  /* 0x00006b00ff0477ac */ /* 0x000e620008000a00 */
[----:B------:R-:W-:Y:S06]  /*0040*/  BSSY.RECONVERGENT B0, `(.L_x_21) ;  /* 0x000004b000007945 */ /* 0x000fec0003800200 */
[----:B------:R-:W0:Y:S08]  /*0050*/  LDC R0, c[0x0][0x360] ;  /* 0x0000d800ff007b82 */ /* 0x000e300000000800 */
[----:B------:R-:W2:Y:S01]  /*0060*/  LDC R5, c[0x0][0x390] ;  /* 0x0000e400ff057b82 */ /* 0x000ea20000000800 */
[----:B0-----:R-:W-:-:S02]  /*0070*/  IMAD R0, R0, UR6, R3 ;  /* 0x0000000600007c24 */ /* 0x001fc4000f8e0203 */
[----:B--2---:R-:W-:-:S05]  /*0080*/  IMAD R3, R5, R5, RZ ;  /* 0x0000000505037224 */ /* 0x004fca00078e02ff */
[----:B------:R-:W-:-:S13]  /*0090*/  ISETP.GE.AND P0, PT, R0, R3, PT ;  /* 0x000000030000720c */ /* 0x000fda0003f06270 */
[----:B-1----:R-:W-:Y:S05]  /*00a0*/  @P0 BRA `(.L_x_22) ;  /* 0x0000000400100947 */ /* 0x002fea0003800000 */
[----:B------:R-:W-:Y:S01]  /*00b0*/  IABS R7, R5 ;  /* 0x0000000500077213 */ /* 0x000fe20000000000 */
[----:B------:R-:W0:Y:S03]  /*00c0*/  LDCU UR6, c[0x0][0x394] ;  /* 0x00007280ff0677ac */ /* 0x000e260008000800 */
[----:B------:R-:W1:Y:S08]  /*00d0*/  I2F.RP R4, R7 ;  /* 0x0000000700047306 */ /* 0x000e700000209400 */
[----:B-1----:R-:W1:Y:S02]  /*00e0*/  MUFU.RCP R4, R4 ;  /* 0x0000000400047308 */ /* 0x002e640000001000 */
[----:B-1----:R-:W-:-:S06]  /*00f0*/  VIADD R2, R4, 0xffffffe ;  /* 0x0ffffffe04027836 */ /* 0x002fcc0000000000 */
[----:B------:R1:W2:Y:S02]  /*0100*/  F2I.FTZ.U32.TRUNC.NTZ R3, R2 ;  /* 0x0000000200037305 */ /* 0x0002a4000021f000 */
[----:B-1----:R-:W-:Y:S02]  /*0110*/  IMAD.MOV.U32 R2, RZ, RZ, RZ ;  /* 0x000000ffff027224 */ /* 0x002fe400078e00ff */
[----:B--2---:R-:W-:-:S04]  /*0120*/  IMAD.MOV R6, RZ, RZ, -R3 ;  /* 0x000000ffff067224 */ /* 0x004fc800078e0a03 */
[----:B------:R-:W-:Y:S01]  /*0130*/  IMAD R9, R6, R7, RZ ;  /* 0x0000000706097224 */ /* 0x000fe200078e02ff */
[----:B------:R-:W-:-:S03]  /*0140*/  IABS R6, R0 ;  /* 0x0000000000067213 */ /* 0x000fc60000000000 */
[----:B------:R-:W-:Y:S01]  /*0150*/  IMAD.HI.U32 R3, R3, R9, R2 ;  /* 0x0000000903037227 */ /* 0x000fe200078e0002 */
[----:B------:R-:W-:-:S04]  /*0160*/  LOP3.LUT R2, R0, R5, RZ, 0x3c, !PT ;  /* 0x0000000500027212 */ /* 0x000fc800078e3cff */
[----:B------:R-:W-:Y:S01]  /*0170*/  ISETP.GE.AND P1, PT, R2, RZ, PT ;  /* 0x000000ff0200720c */ /* 0x000fe20003f26270 */
[----:B------:R-:W-:-:S04]  /*0180*/  IMAD.HI.U32 R3, R3, R6, RZ ;  /* 0x0000000603037227 */ /* 0x000fc800078e00ff */
[----:B------:R-:W-:-:S04]  /*0190*/  IMAD.MOV R4, RZ, RZ, -R3 ;  /* 0x000000ffff047224 */ /* 0x000fc800078e0a03 */
[----:B------:R-:W-:-:S05]  /*01a0*/  IMAD R4, R7, R4, R6 ;  /* 0x0000000407047224 */ /* 0x000fca00078e0206 */
[----:B------:R-:W-:-:S13]  /*01b0*/  ISETP.GT.U32.AND P2, PT, R7, R4, PT ;  /* 0x000000040700720c */ /* 0x000fda0003f44070 */
[----:B------:R-:W-:Y:S02]  /*01c0*/  @!P2 IMAD.IADD R4, R4, 0x1, -R7 ;  /* 0x000000010404a824 */ /* 0x000fe400078e0a07 */
[----:B------:R-:W-:Y:S01]  /*01d0*/  @!P2 VIADD R3, R3, 0x1 ;  /* 0x000000010303a836 */ /* 0x000fe20000000000 */
[----:B------:R-:W-:Y:S02]  /*01e0*/  ISETP.NE.AND P2, PT, R5, RZ, PT ;  /* 0x000000ff0500720c */ /* 0x000fe40003f45270 */
[----:B------:R-:W-:-:S13]  /*01f0*/  ISETP.GE.U32.AND P0, PT, R4, R7, PT ;  /* 0x000000070400720c */ /* 0x000fda0003f06070 */
[----:B------:R-:W-:-:S04]  /*0200*/  @P0 VIADD R3, R3, 0x1 ;  /* 0x0000000103030836 */ /* 0x000fc80000000000 */
[----:B------:R-:W-:Y:S01]  /*0210*/  @!P1 IMAD.MOV R3, RZ, RZ, -R3 ;  /* 0x000000ffff039224 */ /* 0x000fe200078e0a03 */
[----:B------:R-:W-:Y:S02]  /*0220*/  @!P2 LOP3.LUT R3, RZ, R5, RZ, 0x33, !PT ;  /* 0x00000005ff03a212 */ /* 0x000fe400078e33ff */
[----:B0-----:R-:W-:Y:S02]  /*0230*/  ISETP.NE.AND P1, PT, RZ, UR6, PT ;  /* 0x00000006ff007c0c */ /* 0x001fe4000bf25270 */
[----:B------:R-:W-:-:S05]  /*0240*/  IADD3 R2, PT, PT, -R3, RZ, RZ ;  /* 0x000000ff03027210 */ /* 0x000fca0007ffe1ff */
[----:B------:R-:W-:-:S05]  /*0250*/  IMAD R2, R5, R2, R0 ;  /* 0x0000000205027224 */ /* 0x000fca00078e0200 */
[----:B------:R-:W-:-:S13]  /*0260*/  ISETP.GE.AND P0, PT, R2, R3, PT ;  /* 0x000000030200720c */ /* 0x000fda0003f06270 */
[----:B------:R-:W-:Y:S05]  /*0270*/  @!P0 BRA P1, `(.L_x_23) ;  /* 0x0000000000908947 */ /* 0x000fea0000800000 */
[----:B------:R-:W-:-:S13]  /*0280*/  ISETP.NE.AND P0, PT, R3, R2, PT ;  /* 0x000000020300720c */ /* 0x000fda0003f05270 */
[----:B------:R-:W-:Y:S05]  /*0290*/  @P0 BRA `(.L_x_24) ;  /* 0x00000000005c0947 */ /* 0x000fea0003800000 */
[----:B------:R-:W0:Y:S01]  /*02a0*/  MUFU.RCP64H R3, 10 ;  /* 0x4024000000037908 */ /* 0x000e220000001800 */
[----:B------:R-:W-:Y:S02]  /*02b0*/  IMAD.MOV.U32 R8, RZ, RZ, 0x0 ;  /* 0x00000000ff087424 */ /* 0x000fe400078e00ff */
[----:B------:R-:W-:Y:S02]  /*02c0*/  IMAD.MOV.U32 R9, RZ, RZ, 0x40240000 ;  /* 0x40240000ff097424 */ /* 0x000fe400078e00ff */
[----:B------:R-:W-:-:S03]  /*02d0*/  IMAD.MOV.U32 R2, RZ, RZ, 0x1 ;  /* 0x00000001ff027424 */ /* 0x000fc600078e00ff */
[----:B------:R-:W1:Y:S03]  /*02e0*/  I2F.F64 R4, R5 ;  /* 0x0000000500047312 */ /* 0x000e660000201c00 */
[----:B0-----:R-:W-:Y:S01]  /*02f0*/  DFMA R6, R2, -R8, 1 ;  /* 0x3ff000000206742b */ /* 0x001fe20000000808 */
[----:B-1----:R-:W-:-:S07]  /*0300*/  FSETP.GEU.AND P1, PT, |R5|, 6.5827683646048100446e-37, PT ;  /* 0x036000000500780b */ /* 0x002fce0003f2e200 */
[----:B------:R-:W-:-:S08]  /*0310*/  DFMA R6, R6, R6, R6 ;  /* 0x000000060606722b */ /* 0x000fd00000000006 */
[----:B------:R-:W-:-:S08]  /*0320*/  DFMA R6, R2, R6, R2 ;  /* 0x000000060206722b */ /* 0x000fd00000000002 */
[----:B------:R-:W-:-:S08]  /*0330*/  DFMA R2, R6, -R8, 1 ;  /* 0x3ff000000602742b */ /* 0x000fd00000000808 */
[----:B------:R-:W-:-:S08]  /*0340*/  DFMA R2, R6, R2, R6 ;  /* 0x000000020602722b */ /* 0x000fd00000000006 */
[----:B------:R-:W-:-:S08]  /*0350*/  DMUL R6, R4, R2 ;  /* 0x0000000204067228 */ /* 0x000fd00000000000 */
[----:B------:R-:W-:-:S08]  /*0360*/  DFMA R8, R6, -10, R4 ;  /* 0xc02400000608782b */ /* 0x000fd00000000004 */
[----:B------:R-:W-:-:S10]  /*0370*/  DFMA R2, R2, R8, R6 ;  /* 0x000000080202722b */ /* 0x000fd40000000006 */
[----:B------:R-:W-:-:S05]  /*0380*/  FFMA R6, RZ, 2.5625, R3 ;  /* 0x40240000ff067823 */ /* 0x000fca0000000003 */
[----:B------:R-:W-:-:S13]  /*0390*/  FSETP.GT.AND P0, PT, |R6|, 1.469367938527859385e-39, PT ;  /* 0x001000000600780b */ /* 0x000fda0003f04200 */
[----:B------:R-:W-:Y:S05]  /*03a0*/  @P0 BRA P1, `(.L_x_25) ;  /* 0x0000000000080947 */ /* 0x000fea0000800000 */
[----:B------:R-:W-:-:S07]  /*03b0*/  MOV R6, 0x3d0 ;  /* 0x000003d000067802 */ /* 0x000fce0000000f00 */
[----:B------:R-:W-:Y:S05]  /*03c0*/  CALL.REL.NOINC `($__internal_1_$__cuda_sm20_div_rn_f64_full) ;  /* 0x00000000006c7944 */ /* 0x000fea0003c00000 */
.L_x_25:
[----:B------:R-:W0:Y:S02]  /*03d0*/  LDC.64 R4, c[0x0][0x380] ;  /* 0x0000e000ff047b82 */ /* 0x000e240000000a00 */
[----:B0-----:R-:W-:-:S05]  /*03e0*/  IMAD.WIDE R4, R0, 0x8, R4 ;  /* 0x0000000800047825 */ /* 0x001fca00078e0204 */
[----:B------:R0:W-:Y:S01]  /*03f0*/  STG.E.64 desc[UR4][R4.64], R2 ;  /* 0x0000000204007986 */ /* 0x0001e2000c101b04 */
[----:B------:R-:W-:Y:S05]  /*0400*/  BRA `(.L_x_22) ;  /* 0x0000000000387947 */ /* 0x000fea0003800000 */
.L_x_24:
[----:B------:R-:W-:Y:S01]  /*0410*/  IMAD.IADD R2, R3, 0x1, R2 ;  /* 0x0000000103027824 */ /* 0x000fe200078e0202 */
[----:B------:R-:W0:Y:S03]  /*0420*/  LDC.64 R4, c[0x0][0x380] ;  /* 0x0000e000ff047b82 */ /* 0x000e260000000a00 */
[----:B------:R-:W-:-:S05]  /*0430*/  IMAD.HI R3, R2, 0x66666667, RZ ;  /* 0x6666666702037827 */ /* 0x000fca00078e02ff */
[----:B------:R-:W-:-:S04]  /*0440*/  SHF.R.S32.HI R6, RZ, 0x1, R3 ;  /* 0x00000001ff067819 */ /* 0x000fc80000011403 */
[----:B------:R-:W-:-:S05]  /*0450*/  LEA.HI R3, R3, R6, RZ, 0x1 ;  /* 0x0000000603037211 */ /* 0x000fca00078f08ff */
[----:B------:R-:W-:-:S04]  /*0460*/  IMAD R3, R3, -0x5, R2 ;  /* 0xfffffffb03037824 */ /* 0x000fc800078e0202 */
[----:B------:R-:W-:Y:S02]  /*0470*/  VIADD R3, R3, 0x1 ;  /* 0x0000000103037836 */ /* 0x000fe40000000000 */
[----:B0-----:R-:W-:-:S04]  /*0480*/  IMAD.WIDE R4, R0, 0x8, R4 ;  /* 0x0000000800047825 */ /* 0x001fc800078e0204 */
[----:B------:R-:W0:Y:S02]  /*0490*/  I2F.F64 R2, R3 ;  /* 0x0000000300027312 */ /* 0x000e240000201c00 */
[----:B0-----:R1:W-:Y:S01]  /*04a0*/  STG.E.64 desc[UR4][R4.64], R2 ;  /* 0x0000000204007986 */ /* 0x0013e2000c101b04 */
[----:B------:R-:W-:Y:S05]  /*04b0*/  BRA `(.L_x_22) ;  /* 0x00000000000c7947 */ /* 0x000fea0003800000 */
.L_x_23:
[----:B------:R-:W0:Y:S02]  /*04c0*/  LDC.64 R2, c[0x0][0x380] ;  /* 0x0000e000ff027b82 */ /* 0x000e240000000a00 */
[----:B0-----:R-:W-:-:S05]  /*04d0*/  IMAD.WIDE R2, R0, 0x8, R2 ;  /* 0x0000000800027825 */ /* 0x001fca00078e0202 */
[----:B------:R2:W-:Y:S02]  /*04e0*/  STG.E.64 desc[UR4][R2.64], RZ ;  /* 0x000000ff02007986 */ /* 0x0005e4000c101b04 */
.L_x_22:
[----:B------:R-:W-:Y:S05]  /*04f0*/  BSYNC.RECONVERGENT B0 ;  /* 0x0000000000007941 */ /* 0x000fea0003800200 */
.L_x_21:
[----:B------:R-:W3:Y:S02]  /*0500*/  LDCU UR6, c[0x0][0x390] ;  /* 0x00007200ff0677ac */ /* 0x000ee40008000800 */
[----:B---3--:R-:W-:-:S13]  /*0510*/  ISETP.GE.AND P0, PT, R0, UR6, PT ;  /* 0x0000000600007c0c */ /* 0x008fda000bf06270 */
[----:B------:R-:W-:Y:S05]  /*0520*/  @P0 EXIT ;  /* 0x000000000000094d */ /* 0x000fea0003800000 */
[----:B012---:R-:W0:Y:S01]  /*0530*/  LDC.64 R2, c[0x0][0x388] ;  /* 0x0000e200ff027b82 */ /* 0x007e220000000a00 */
[----:B------:R-:W1:Y:S01]  /*0540*/  I2F.F64 R4, UR6 ;  /* 0x0000000600047d12 */ /* 0x000e620008201c00 */
[----:B0-----:R-:W-:-:S05]  /*0550*/  IMAD.WIDE R2, R0, 0x8, R2 ;  /* 0x0000000800027825 */ /* 0x001fca00078e0202 */
[----:B-1----:R-:W-:Y:S01]  /*0560*/  STG.E.64 desc[UR4][R2.64], R4 ;  /* 0x0000000402007986 */ /* 0x002fe2000c101b04 */
[----:B------:R-:W-:Y:S05]  /*0570*/  EXIT ;  /* 0x000000000000794d */ /* 0x000fea0003800000 */
        .weak           $__internal_1_$__cuda_sm20_div_rn_f64_full
        .type           $__internal_1_$__cuda_sm20_div_rn_f64_full,@function
        .size           $__internal_1_$__cuda_sm20_div_rn_f64_full,(.L_x_46 - $__internal_1_$__cuda_sm20_div_rn_f64_full)
$__internal_1_$__cuda_sm20_div_rn_f64_full:
[----:B------:R-:W-:Y:S01]  /*0580*/  MOV R3, 0x3ff40000 ;  /* 0x3ff4000000037802 */ /* 0x000fe20000000f00 */
[----:B------:R-:W-:Y:S01]  /*0590*/  IMAD.MOV.U32 R2, RZ, RZ, 0x0 ;  /* 0x00000000ff027424 */ /* 0x000fe200078e00ff */
[C---:B------:R-:W-:Y:S01]  /*05a0*/  FSETP.GEU.AND P1, PT, |R5|.reuse, 1.469367938527859385e-39, PT ;  /* 0x001000000500780b */ /* 0x040fe20003f2e200 */
[----:B------:R-:W-:Y:S01]  /*05b0*/  IMAD.MOV.U32 R8, RZ, RZ, 0x1 ;  /* 0x00000001ff087424 */ /* 0x000fe200078e00ff */
[----:B------:R-:W0:Y:S01]  /*05c0*/  MUFU.RCP64H R9, R3 ;  /* 0x0000000300097308 */ /* 0x000e220000001800 */
[----:B------:R-:W-:Y:S01]  /*05d0*/  LOP3.LUT R7, R5, 0x7ff00000, RZ, 0xc0, !PT ;  /* 0x7ff0000005077812 */ /* 0x000fe200078ec0ff */
[----:B------:R-:W-:Y:S02]  /*05e0*/  IMAD.MOV.U32 R13, RZ, RZ, 0x1ca00000 ;  /* 0x1ca00000ff0d7424 */ /* 0x000fe400078e00ff */
[----:B------:R-:W-:Y:S01]  /*05f0*/  IMAD.MOV.U32 R19, RZ, RZ, 0x40200000 ;  /* 0x40200000ff137424 */ /* 0x000fe200078e00ff */
[----:B------:R-:W-:Y:S01]  /*0600*/  ISETP.GE.U32.AND P0, PT, R7, 0x40200000, PT ;  /* 0x402000000700780c */ /* 0x000fe20003f06070 */
[----:B------:R-:W-:-:S02]  /*0610*/  IMAD.MOV.U32 R18, RZ, RZ, R7 ;  /* 0x000000ffff127224 */ /* 0x000fc400078e0007 */
[----:B------:R-:W-:Y:S01]  /*0620*/  VIADD R20, R19, 0xffffffff ;  /* 0xffffffff13147836 */ /* 0x000fe20000000000 */
[----:B------:R-:W-:Y:S01]  /*0630*/  SEL R13, R13, 0x63400000, !P0 ;  /* 0x634000000d0d7807 */ /* 0x000fe20004000000 */
[----:B0-----:R-:W-:-:S08]  /*0640*/  DFMA R10, R8, -R2, 1 ;  /* 0x3ff00000080a742b */ /* 0x001fd00000000802 */
[----:B------:R-:W-:-:S08]  /*0650*/  DFMA R10, R10, R10, R10 ;  /* 0x0000000a0a0a722b */ /* 0x000fd0000000000a */
[----:B------:R-:W-:Y:S01]  /*0660*/  DFMA R14, R8, R10, R8 ;  /* 0x0000000a080e722b */ /* 0x000fe20000000008 */
[C-C-:B------:R-:W-:Y:S01]  /*0670*/  @!P1 LOP3.LUT R10, R13.reuse, 0x80000000, R5.reuse, 0xf8, !PT ;  /* 0x800000000d0a9812 */ /* 0x140fe200078ef805 */
[----:B------:R-:W-:Y:S01]  /*0680*/  IMAD.MOV.U32 R8, RZ, RZ, R4 ;  /* 0x000000ffff087224 */ /* 0x000fe200078e0004 */
[----:B------:R-:W-:Y:S02]  /*0690*/  LOP3.LUT R9, R13, 0x800fffff, R5, 0xf8, !PT ;  /* 0x800fffff0d097812 */ /* 0x000fe400078ef805 */
[----:B------:R-:W-:Y:S01]  /*06a0*/  @!P1 LOP3.LUT R11, R10, 0x100000, RZ, 0xfc, !PT ;  /* 0x001000000a0b9812 */ /* 0x000fe200078efcff */
[----:B------:R-:W-:Y:S02]  /*06b0*/  @!P1 IMAD.MOV.U32 R10, RZ, RZ, RZ ;  /* 0x000000ffff0a9224 */ /* 0x000fe400078e00ff */
[----:B------:R-:W-:-:S04]  /*06c0*/  DFMA R16, R14, -R2, 1 ;  /* 0x3ff000000e10742b */ /* 0x000fc80000000802 */
[----:B------:R-:W-:-:S04]  /*06d0*/  @!P1 DFMA R8, R8, 2, -R10 ;  /* 0x400000000808982b */ /* 0x000fc8000000080a */
[----:B------:R-:W-:-:S06]  /*06e0*/  DFMA R16, R14, R16, R14 ;  /* 0x000000100e10722b */ /* 0x000fcc000000000e */
[----:B------:R-:W-:Y:S02]  /*06f0*/  @!P1 LOP3.LUT R18, R9, 0x7ff00000, RZ, 0xc0, !PT ;  /* 0x7ff0000009129812 */ /* 0x000fe400078ec0ff */
[----:B------:R-:W-:Y:S02]  /*0700*/  DMUL R10, R16, R8 ;  /* 0x00000008100a7228 */ /* 0x000fe40000000000 */
[----:B------:R-:W-:-:S04]  /*0710*/  IADD3 R12, PT, PT, R18, -0x1, RZ ;  /* 0xffffffff120c7810 */ /* 0x000fc80007ffe0ff */
[----:B------:R-:W-:Y:S02]  /*0720*/  ISETP.GT.U32.AND P0, PT, R12, 0x7feffffe, PT ;  /* 0x7feffffe0c00780c */ /* 0x000fe40003f04070 */
[----:B------:R-:W-:Y:S02]  /*0730*/  DFMA R14, R10, -R2, R8 ;  /* 0x800000020a0e722b */ /* 0x000fe40000000008 */
[----:B------:R-:W-:-:S06]  /*0740*/  ISETP.GT.U32.OR P0, PT, R20, 0x7feffffe, P0 ;  /* 0x7feffffe1400780c */ /* 0x000fcc0000704470 */
[----:B------:R-:W-:-:S07]  /*0750*/  DFMA R10, R16, R14, R10 ;  /* 0x0000000e100a722b */ /* 0x000fce000000000a */
[----:B------:R-:W-:Y:S05]  /*0760*/  @P0 BRA `(.L_x_26) ;  /* 0x0000000000680947 */ /* 0x000fea0003800000 */
[----:B------:R-:W-:-:S05]  /*0770*/  IMAD.MOV.U32 R4, RZ, RZ, 0x40200000 ;  /* 0x40200000ff047424 */ /* 0x000fca00078e00ff */
[----:B------:R-:W-:-:S04]  /*0780*/  VIADDMNMX R7, R7, -R4, 0xb9600000, !PT ;  /* 0xb960000007077446 */ /* 0x000fc80007800904 */
[----:B------:R-:W-:-:S05]  /*0790*/  VIMNMX R4, PT, PT, R7, 0x46a00000, PT ;  /* 0x46a0000007047848 */ /* 0x000fca0003fe0100 */
        /* <DEDUP_REMOVED lines=9> */
[----:B------:R-:W-:-:S04]  /*0830*/  LOP3.LUT R2, R3, 0x40240000, RZ, 0x3c, !PT ;  /* 0x4024000003027812 */ /* 0x000fc800078e3cff */
[----:B------:R-:W-:-:S04]  /*0840*/  LOP3.LUT R9, R2, 0x80000000, RZ, 0xc0, !PT ;  /* 0x8000000002097812 */ /* 0x000fc800078ec0ff */
[----:B------:R-:W-:-:S03]  /*0850*/  LOP3.LUT R5, R9, R5, RZ, 0xfc, !PT ;  /* 0x0000000509057212 */ /* 0x000fc600078efcff */
[----:B------:R-:W-:Y:S05]  /*0860*/  @!P0 BRA `(.L_x_27) ;  /* 0x00000000006c8947 */ /* 0x000fea0003800000 */
[C---:B------:R-:W-:Y:S01]  /*0870*/  IADD3 R3, PT, PT, -R7.reuse, RZ, RZ ;  /* 0x000000ff07037210 */ /* 0x040fe20007ffe1ff */
[----:B------:R-:W-:Y:S01]  /*0880*/  IMAD.MOV.U32 R2, RZ, RZ, RZ ;  /* 0x000000ffff027224 */ /* 0x000fe200078e00ff */
[----:B------:R-:W-:Y:S01]  /*0890*/  DMUL.RP R4, R10, R4 ;  /* 0x000000040a047228 */ /* 0x000fe20000008000 */
[----:B------:R-:W-:-:S04]  /*08a0*/  IADD3 R7, PT, PT, -R7, -0x43300000, RZ ;  /* 0xbcd0000007077810 */ /* 0x000fc80007ffe1ff */
[----:B------:R-:W-:-:S05]  /*08b0*/  DFMA R2, R12, -R2, R10 ;  /* 0x800000020c02722b */ /* 0x000fca000000000a */
[----:B------:R-:W-:-:S05]  /*08c0*/  LOP3.LUT R9, R5, R9, RZ, 0x3c, !PT ;  /* 0x0000000905097212 */ /* 0x000fca00078e3cff */
[----:B------:R-:W-:-:S04]  /*08d0*/  FSETP.NEU.AND P0, PT, |R3|, R7, PT ;  /* 0x000000070300720b */ /* 0x000fc80003f0d200 */
[----:B------:R-:W-:Y:S02]  /*08e0*/  FSEL R12, R4, R12, !P0 ;  /* 0x0000000c040c7208 */ /* 0x000fe40004000000 */
[----:B------:R-:W-:Y:S01]  /*08f0*/  FSEL R13, R9, R13, !P0 ;  /* 0x0000000d090d7208 */ /* 0x000fe20004000000 */
[----:B------:R-:W-:Y:S06]  /*0900*/  BRA `(.L_x_27) ;  /* 0x0000000000447947 */ /* 0x000fec0003800000 */
.L_x_26:
[----:B------:R-:W-:-:S14]  /*0910*/  DSETP.NAN.AND P0, PT, R4, R4, PT ;  /* 0x000000040400722a */ /* 0x000fdc0003f08000 */
[----:B------:R-:W-:Y:S05]  /*0920*/  @P0 BRA `(.L_x_28) ;  /* 0x0000000000340947 */ /* 0x000fea0003800000 */
[----:B------:R-:W-:Y:S01]  /*0930*/  ISETP.NE.AND P0, PT, R18, R19, PT ;  /* 0x000000131200720c */ /* 0x000fe20003f05270 */
[----:B------:R-:W-:Y:S02]  /*0940*/  IMAD.MOV.U32 R12, RZ, RZ, 0x0 ;  /* 0x00000000ff0c7424 */ /* 0x000fe400078e00ff */
[----:B------:R-:W-:-:S10]  /*0950*/  IMAD.MOV.U32 R13, RZ, RZ, -0x80000 ;  /* 0xfff80000ff0d7424 */ /* 0x000fd400078e00ff */
[----:B------:R-:W-:Y:S05]  /*0960*/  @!P0 BRA `(.L_x_27) ;  /* 0x00000000002c8947 */ /* 0x000fea0003800000 */
[----:B------:R-:W-:Y:S02]  /*0970*/  ISETP.NE.AND P0, PT, R18, 0x7ff00000, PT ;  /* 0x7ff000001200780c */ /* 0x000fe40003f05270 */
[----:B------:R-:W-:Y:S02]  /*0980*/  LOP3.LUT R4, R5, 0x40240000, RZ, 0x3c, !PT ;  /* 0x4024000005047812 */ /* 0x000fe400078e3cff */
[----:B------:R-:W-:Y:S02]  /*0990*/  ISETP.EQ.OR P0, PT, R19, RZ, !P0 ;  /* 0x000000ff1300720c */ /* 0x000fe40004702670 */
[----:B------:R-:W-:-:S11]  /*09a0*/  LOP3.LUT R13, R4, 0x80000000, RZ, 0xc0, !PT ;  /* 0x80000000040d7812 */ /* 0x000fd600078ec0ff */
[----:B------:R-:W-:Y:S01]  /*09b0*/  @P0 LOP3.LUT R2, R13, 0x7ff00000, RZ, 0xfc, !PT ;  /* 0x7ff000000d020812 */ /* 0x000fe200078efcff */
[----:B------:R-:W-:Y:S02]  /*09c0*/  @!P0 IMAD.MOV.U32 R12, RZ, RZ, RZ ;  /* 0x000000ffff0c8224 */ /* 0x000fe400078e00ff */
[----:B------:R-:W-:Y:S01]  /*09d0*/  @P0 IMAD.MOV.U32 R12, RZ, RZ, RZ ;  /* 0x000000ffff0c0224 */ /* 0x000fe200078e00ff */
[----:B------:R-:W-:Y:S01]  /*09e0*/  @P0 MOV R13, R2 ;  /* 0x00000002000d0202 */ /* 0x000fe20000000f00 */
[----:B------:R-:W-:Y:S06]  /*09f0*/  BRA `(.L_x_27) ;  /* 0x0000000000087947 */ /* 0x000fec0003800000 */
.L_x_28:
[----:B------:R-:W-:Y:S01]  /*0a00*/  LOP3.LUT R13, R5, 0x80000, RZ, 0xfc, !PT ;  /* 0x00080000050d7812 */ /* 0x000fe200078efcff */
[----:B------:R-:W-:-:S07]  /*0a10*/  IMAD.MOV.U32 R12, RZ, RZ, R4 ;  /* 0x000000ffff0c7224 */ /* 0x000fce00078e0004 */
.L_x_27:
[----:B------:R-:W-:Y:S02]  /*0a20*/  IMAD.MOV.U32 R7, RZ, RZ, 0x0 ;  /* 0x00000000ff077424 */ /* 0x000fe400078e00ff */
[----:B------:R-:W-:Y:S02]  /*0a30*/  IMAD.MOV.U32 R2, RZ, RZ, R12 ;  /* 0x000000ffff027224 */ /* 0x000fe400078e000c */
[----:B------:R-:W-:Y:S01]  /*0a40*/  IMAD.MOV.U32 R3, RZ, RZ, R13 ;  /* 0x000000ffff037224 */ /* 0x000fe200078e000d */
[----:B------:R-:W-:Y:S06]  /*0a50*/  RET.REL.NODEC R6 `(_Z22initializeSystemKernelPdS_ii) ;  /* 0xfffffff406687950 */ /* 0x000fec0003c3ffff */
.L_x_29:
        /* <DEDUP_REMOVED lines=10> */
.L_x_46:


//--------------------- .text._Z25gaussianEliminationKernelPdS_i --------------------------
	.section	.text._Z25gaussianEliminationKernelPdS_i,"ax",@progbits
	.align	128
        .global         _Z25gaussianEliminationKernelPdS_i
        .type           _Z25gaussianEliminationKernelPdS_i,@function
        .size           _Z25gaussianEliminationKernelPdS_i,(.L_x_47 - _Z25gaussianEliminationKernelPdS_i)
        .other          _Z25gaussianEliminationKernelPdS_i,@"STO_CUDA_ENTRY STV_DEFAULT"
_Z25gaussianEliminationKernelPdS_i:
.text._Z25gaussianEliminationKernelPdS_i:
[----:B------:R-:W-:Y:S01]  /*0000*/  LDC R1, c[0x0][0x37c] ;  /* 0x0000df00ff017b82 */ /* 0x000fe20000000800 */
[----:B------:R-:W0:Y:S07]  /*0010*/  S2R R2, SR_TID.X ;  /* 0x0000000000027919 */ /* 0x000e2e0000002100 */
[----:B------:R-:W0:Y:S01]  /*0020*/  S2UR UR4, SR_CTAID.X ;  /* 0x00000000000479c3 */ /* 0x000e220000002500 */
[----:B------:R-:W1:Y:S07]  /*0030*/  S2R R0, SR_CTAID.Y ;  /* 0x0000000000007919 */ /* 0x000e6e0000002600 */
[----:B------:R-:W0:Y:S08]  /*0040*/  LDC R5, c[0x0][0x360] ;  /* 0x0000d800ff057b82 */ /* 0x000e300000000800 */
[----:B------:R-:W2:Y:S01]  /*0050*/  LDC R4, c[0x0][0x390] ;  /* 0x0000e400ff047b82 */ /* 0x000ea20000000800 */
[----:B0-----:R-:W-:-:S05]  /*0060*/  IMAD R5, R5, UR4, R2 ;  /* 0x0000000405057c24 */ /* 0x001fca000f8e0202 */
[----:B--2---:R-:W-:-:S04]  /*0070*/  ISETP.GE.AND P0, PT, R5, R4, PT ;  /* 0x000000040500720c */ /* 0x004fc80003f06270 */
[----:B-1----:R-:W-:-:S13]  /*0080*/  ISETP.LE.OR P0, PT, R5, R0, P0 ;  /* 0x000000000500720c */ /* 0x002fda0000703670 */
[----:B------:R-:W-:Y:S05]  /*0090*/  @P0 EXIT ;  /* 0x000000000000094d */ /* 0x000fea0003800000 */
[----:B------:R-:W0:Y:S01]  /*00a0*/  LDC.64 R8, c[0x0][0x380] ;  /* 0x0000e000ff087b82 */ /* 0x000e220000000a00 */
[----:B------:R-:W1:Y:S01]  /*00b0*/  LDCU.64 UR6, c[0x0][0x358] ;  /* 0x00006b00ff0677ac */ /* 0x000e620008000a00 */
[----:B------:R-:W-:-:S04]  /*00c0*/  IMAD R7, R0, R4, R0 ;  /* 0x0000000400077224 */ /* 0x000fc800078e0200 */
[----:B0-----:R-:W-:-:S06]  /*00d0*/  IMAD.WIDE R6, R7, 0x8, R8 ;  /* 0x0000000807067825 */ /* 0x001fcc00078e0208 */
[----:B-1----:R-:W2:Y:S01]  /*00e0*/  LDG.E.64 R6, desc[UR6][R6.64] ;  /* 0x0000000606067981 */ /* 0x002ea2000c1e1b00 */
[----:B------:R-:W-:-:S04]  /*00f0*/  IMAD R4, R5, R4, R0 ;  /* 0x0000000405047224 */ /* 0x000fc800078e0200 */
[----:B------:R-:W-:-:S06]  /*0100*/  IMAD.WIDE R8, R4, 0x8, R8 ;  /* 0x0000000804087825 */ /* 0x000fcc00078e0208 */
[----:B------:R-:W3:Y:S01]  /*0110*/  LDG.E.64 R8, desc[UR6][R8.64] ;  /* 0x0000000608087981 */ /* 0x000ee2000c1e1b00 */
[----:B------:R-:W-:Y:S01]  /*0120*/  IMAD.MOV.U32 R2, RZ, RZ, 0x1 ;  /* 0x00000001ff027424 */ /* 0x000fe200078e00ff */
[----:B------:R-:W-:Y:S01]  /*0130*/  BSSY.RECONVERGENT B0, `(.L_x_30) ;  /* 0x0000010000007945 */ /* 0x000fe20003800200 */
[----:B--2---:R-:W0:Y:S01]  /*0140*/  MUFU.RCP64H R3, R7 ;  /* 0x0000000700037308 */ /* 0x004e220000001800 */
[----:B---3--:R-:W-:-:S03]  /*0150*/  FSETP.GEU.AND P1, PT, |R9|, 6.5827683646048100446e-37, PT ;  /* 0x036000000900780b */ /* 0x008fc60003f2e200 */
        /* <DEDUP_REMOVED lines=11> */
[----:B------:R-:W-:-:S07]  /*0210*/  MOV R12, 0x230 ;  /* 0x00000230000c7802 */ /* 0x000fce0000000f00 */
[----:B------:R-:W-:Y:S05]  /*0220*/  CALL.REL.NOINC `($__internal_2_$__cuda_sm20_div_rn_f64_full) ;  /* 0x0000000c00287944 */ /* 0x000fea0003c00000 */
.L_x_31:
[----:B------:R-:W-:Y:S05]  /*0230*/  BSYNC.RECONVERGENT B0 ;  /* 0x0000000000007941 */ /* 0x000fea0003800200 */
.L_x_30:
[----:B------:R-:W0:Y:S02]  /*0240*/  LDC R17, c[0x0][0x390] ;  /* 0x0000e400ff117b82 */ /* 0x000e240000000800 */
[----:B0-----:R-:W-:-:S13]  /*0250*/  ISETP.GE.AND P0, PT, R0, R17, PT ;  /* 0x000000110000720c */ /* 0x001fda0003f06270 */
[----:B------:R-:W-:Y:S05]  /*0260*/  @P0 BRA `(.L_x_32) ;  /* 0x0000000800f80947 */ /* 0x000fea0003800000 */
[--C-:B------:R-:W-:Y:S02]  /*0270*/  IMAD.IADD R6, R17, 0x1, -R0.reuse ;  /* 0x0000000111067824 */ /* 0x100fe400078e0a00 */
[----:B------:R-:W-:Y:S02]  /*0280*/  IMAD.IADD R7, R0, 0x1, -R17 ;  /* 0x0000000100077824 */ /* 0x000fe400078e0a11 */
[----:B------:R-:W-:Y:S01]  /*0290*/  IMAD.MOV.U32 R14, RZ, RZ, R0 ;  /* 0x000000ffff0e7224 */ /* 0x000fe200078e0000 */
[----:B------:R-:W-:Y:S02]  /*02a0*/  LOP3.LUT P0, R9, R6, 0x3, RZ, 0xc0, !PT ;  /* 0x0000000306097812 */ /* 0x000fe4000780c0ff */
[----:B------:R-:W-:-:S11]  /*02b0*/  ISETP.GT.U32.AND P1, PT, R7, -0x4, PT ;  /* 0xfffffffc0700780c */ /* 0x000fd60003f24070 */
[----:B------:R-:W-:Y:S05]  /*02c0*/  @!P0 BRA `(.L_x_33) ;  /* 0x00000000003c8947 */ /* 0x000fea0003800000 */
[----:B------:R-:W0:Y:S01]  /*02d0*/  LDC.64 R6, c[0x0][0x380] ;  /* 0x0000e000ff067b82 */ /* 0x000e220000000a00 */
[----:B------:R-:W-:Y:S01]  /*02e0*/  IADD3 R14, PT, PT, R9, R0, RZ ;  /* 0x00000000090e7210 */ /* 0x000fe20007ffe0ff */
[----:B------:R-:W-:Y:S02]  /*02f0*/  IMAD.MOV R16, RZ, RZ, -R9 ;  /* 0x000000ffff107224 */ /* 0x000fe400078e0a09 */
[----:B------:R-:W-:-:S07]  /*0300*/  IMAD R15, R0, R17, R0 ;  /* 0x00000011000f7224 */ /* 0x000fce00078e0200 */
.L_x_34:
[----:B0-----:R-:W-:-:S04]  /*0310*/  IMAD.WIDE R10, R15, 0x8, R6 ;  /* 0x000000080f0a7825 */ /* 0x001fc800078e0206 */
[----:B-1----:R-:W-:Y:S02]  /*0320*/  IMAD.WIDE R8, R4, 0x8, R6 ;  /* 0x0000000804087825 */ /* 0x002fe400078e0206 */
[----:B------:R-:W2:Y:S04]  /*0330*/  LDG.E.64 R10, desc[UR6][R10.64] ;  /* 0x000000060a0a7981 */ /* 0x000ea8000c1e1b00 */
[----:B------:R-:W2:Y:S01]  /*0340*/  LDG.E.64 R12, desc[UR6][R8.64] ;  /* 0x00000006080c7981 */ /* 0x000ea2000c1e1b00 */
[----:B------:R-:W-:Y:S01]  /*0350*/  VIADD R16, R16, 0x1 ;  /* 0x0000000110107836 */ /* 0x000fe20000000000 */
[----:B------:R-:W-:Y:S01]  /*0360*/  IADD3 R15, PT, PT, R15, 0x1, RZ ;  /* 0x000000010f0f7810 */ /* 0x000fe20007ffe0ff */
[----:B------:R-:W-:-:S03]  /*0370*/  VIADD R4, R4, 0x1 ;  /* 0x0000000104047836 */ /* 0x000fc60000000000 */
[----:B------:R-:W-:Y:S01]  /*0380*/  ISETP.NE.AND P0, PT, R16, RZ, PT ;  /* 0x000000ff1000720c */ /* 0x000fe20003f05270 */
[----:B--2---:R-:W-:-:S07]  /*0390*/  DFMA R12, R10, -R2, R12 ;  /* 0x800000020a0c722b */ /* 0x004fce000000000c */
[----:B------:R1:W-:Y:S05]  /*03a0*/  STG.E.64 desc[UR6][R8.64], R12 ;  /* 0x0000000c08007986 */ /* 0x0003ea000c101b06 */
[----:B------:R-:W-:Y:S05]  /*03b0*/  @P0 BRA `(.L_x_34) ;  /* 0xfffffffc00d40947 */ /* 0x000fea000383ffff */
.L_x_33:
[----:B------:R-:W-:Y:S05]  /*03c0*/  @P1 BRA `(.L_x_32) ;  /* 0x0000000800a01947 */ /* 0x000fea0003800000 */
[----:B------:R-:W0:Y:S01]  /*03d0*/  LDCU.64 UR4, c[0x0][0x380] ;  /* 0x00007000ff0477ac */ /* 0x000e220008000a00 */
[----:B------:R-:W-:Y:S02]  /*03e0*/  IMAD.IADD R4, R14, 0x1, -R17 ;  /* 0x000000010e047824 */ /* 0x000fe400078e0a11 */
[-CC-:B-1----:R-:W-:Y:S02]  /*03f0*/  IMAD R9, R0, R17.reuse, R14.reuse ;  /* 0x0000001100097224 */ /* 0x182fe400078e020e */
[----:B------:R-:W-:Y:S01]  /*0400*/  IMAD R11, R5, R17, R14 ;  /* 0x00000011050b7224 */ /* 0x000fe200078e020e */
[----:B------:R-:W-:Y:S01]  /*0410*/  ISETP.GE.AND P0, PT, R4, RZ, PT ;  /* 0x000000ff0400720c */ /* 0x000fe20003f06270 */
[----:B0-----:R-:W-:-:S04]  /*0420*/  UIADD3 UR4, UP0, UPT, UR4, 0x10, URZ ;  /* 0x0000001004047890 */ /* 0x001fc8000ff1e0ff */
[----:B------:R-:W-:Y:S02]  /*0430*/  UIADD3.X UR5, UPT, UPT, URZ, UR5, URZ, UP0, !UPT ;  /* 0x00000005ff057290 */ /* 0x000fe400087fe4ff */
[----:B------:R-:W-:-:S04]  /*0440*/  IMAD.U32 R6, RZ, RZ, UR4 ;  /* 0x00000004ff067e24 */ /* 0x000fc8000f8e00ff */
[----:B------:R-:W-:Y:S02]  /*0450*/  IMAD.U32 R7, RZ, RZ, UR5 ;  /* 0x00000005ff077e24 */ /* 0x000fe4000f8e00ff */
[----:B------:R-:W-:Y:S05]  /*0460*/  @P0 BRA `(.L_x_35) ;  /* 0x00000008001c0947 */ /* 0x000fea0003800000 */
[----:B------:R-:W-:Y:S02]  /*0470*/  IADD3 R8, PT, PT, -R4, RZ, RZ ;  /* 0x000000ff04087210 */ /* 0x000fe40007ffe1ff */
[----:B------:R-:W-:Y:S02]  /*0480*/  PLOP3.LUT P0, PT, PT, PT, PT, 0x80, 0x8 ;  /* 0x000000000008781c */ /* 0x000fe40003f0f070 */
[----:B------:R-:W-:-:S13]  /*0490*/  ISETP.GT.AND P1, PT, R8, 0xc, PT ;  /* 0x0000000c0800780c */ /* 0x000fda0003f24270 */
[----:B------:R-:W-:Y:S05]  /*04a0*/  @!P1 BRA `(.L_x_36) ;  /* 0x0000000400509947 */ /* 0x000fea0003800000 */
[----:B------:R-:W-:-:S13]  /*04b0*/  PLOP3.LUT P0, PT, PT, PT, PT, 0x8, 0x80 ;  /* 0x000000000080781c */ /* 0x000fda0003f0e170 */
.L_x_37:
[----:B0-----:R-:W-:-:S04]  /*04c0*/  IMAD.WIDE R14, R9, 0x8, R6 ;  /* 0x00000008090e7825 */ /* 0x001fc800078e0206 */
[----:B------:R-:W-:Y:S01]  /*04d0*/  IMAD.WIDE R12, R11, 0x8, R6 ;  /* 0x000000080b0c7825 */ /* 0x000fe200078e0206 */
[----:B------:R-:W2:Y:S04]  /*04e0*/  LDG.E.64 R16, desc[UR6][R14.64+-0x10] ;  /* 0xfffff0060e107981 */ /* 0x000ea8000c1e1b00 */
[----:B------:R-:W2:Y:S04]  /*04f0*/  LDG.E.64 R18, desc[UR6][R12.64+-0x10] ;  /* 0xfffff0060c127981 */ /* 0x000ea8000c1e1b00 */
[----:B------:R-:W3:Y:S04]  /*0500*/  LDG.E.64 R20, desc[UR6][R12.64+-0x8] ;  /* 0xfffff8060c147981 */ /* 0x000ee8000c1e1b00 */
[----:B------:R-:W4:Y:S04]  /*0510*/  LDG.E.64 R22, desc[UR6][R12.64] ;  /* 0x000000060c167981 */ /* 0x000f28000c1e1b00 */
[----:B------:R-:W5:Y:S01]  /*0520*/  LDG.E.64 R24, desc[UR6][R12.64+0x8] ;  /* 0x000008060c187981 */ /* 0x000f62000c1e1b00 */
[----:B--2---:R-:W-:-:S07]  /*0530*/  DFMA R16, R16, -R2, R18 ;  /* 0x800000021010722b */ /* 0x004fce0000000012 */
[----:B------:R0:W-:Y:S04]  /*0540*/  STG.E.64 desc[UR6][R12.64+-0x10], R16 ;  /* 0xfffff0100c007986 */ /* 0x0001e8000c101b06 */
[----:B------:R-:W3:Y:S02]  /*0550*/  LDG.E.64 R18, desc[UR6][R14.64+-0x8] ;  /* 0xfffff8060e127981 */ /* 0x000ee4000c1e1b00 */
[----:B---3--:R-:W-:-:S07]  /*0560*/  DFMA R20, R18, -R2, R20 ;  /* 0x800000021214722b */ /* 0x008fce0000000014 */
[----:B------:R1:W-:Y:S04]  /*0570*/  STG.E.64 desc[UR6][R12.64+-0x8], R20 ;  /* 0xfffff8140c007986 */ /* 0x0003e8000c101b06 */
[----:B------:R-:W4:Y:S02]  /*0580*/  LDG.E.64 R18, desc[UR6][R14.64] ;  /* 0x000000060e127981 */ /* 0x000f24000c1e1b00 */
[----:B----4-:R-:W-:-:S07]  /*0590*/  DFMA R22, R18, -R2, R22 ;  /* 0x800000021216722b */ /* 0x010fce0000000016 */
[----:B------:R2:W-:Y:S04]  /*05a0*/  STG.E.64 desc[UR6][R12.64], R22 ;  /* 0x000000160c007986 */ /* 0x0005e8000c101b06 */
[----:B------:R-:W5:Y:S01]  /*05b0*/  LDG.E.64 R18, desc[UR6][R14.64+0x8] ;  /* 0x000008060e127981 */ /* 0x000f62000c1e1b00 */
[----:B------:R-:W-:Y:S02]  /*05c0*/  VIADD R27, R9, 0x4 ;  /* 0x00000004091b7836 */ /* 0x000fe40000000000 */
[----:B0-----:R-:W-:-:S04]  /*05d0*/  VIADD R17, R11, 0x4 ;  /* 0x000000040b117836 */ /* 0x001fc80000000000 */
[----:B------:R-:W-:Y:S01]  /*05e0*/  IMAD.WIDE R16, R17, 0x8, R6 ;  /* 0x0000000811107825 */ /* 0x000fe200078e0206 */
[----:B-----5:R-:W-:-:S03]  /*05f0*/  DFMA R24, R18, -R2, R24 ;  /* 0x800000021218722b */ /* 0x020fc60000000018 */
[----:B------:R-:W-:-:S04]  /*0600*/  IMAD.WIDE R18, R27, 0x8, R6 ;  /* 0x000000081b127825 */ /* 0x000fc800078e0206 */
[----:B------:R0:W-:Y:S04]  /*0610*/  STG.E.64 desc[UR6][R12.64+0x8], R24 ;  /* 0x000008180c007986 */ /* 0x0001e8000c101b06 */
[----:B-1----:R-:W3:Y:S04]  /*0620*/  LDG.E.64 R20, desc[UR6][R18.64+-0x10] ;  /* 0xfffff00612147981 */ /* 0x002ee8000c1e1b00 */
[----:B------:R-:W3:Y:S04]  /*0630*/  LDG.E.64 R26, desc[UR6][R16.64+-0x10] ;  /* 0xfffff006101a7981 */ /* 0x000ee8000c1e1b00 */
[----:B--2---:R-:W2:Y:S01]  /*0640*/  LDG.E.64 R22, desc[UR6][R16.64+-0x8] ;  /* 0xfffff80610167981 */ /* 0x004ea2000c1e1b00 */
[----:B---3--:R-:W-:-:S03]  /*0650*/  DFMA R20, R20, -R2, R26 ;  /* 0x800000021414722b */ /* 0x008fc6000000001a */
[----:B------:R-:W3:Y:S04]  /*0660*/  LDG.E.64 R26, desc[UR6][R16.64] ;  /* 0x00000006101a7981 */ /* 0x000ee8000c1e1b00 */
[----:B------:R1:W-:Y:S04]  /*0670*/  STG.E.64 desc[UR6][R16.64+-0x10], R20 ;  /* 0xfffff01410007986 */ /* 0x0003e8000c101b06 */
[----:B------:R-:W2:Y:S02]  /*0680*/  LDG.E.64 R14, desc[UR6][R18.64+-0x8] ;  /* 0xfffff806120e7981 */ /* 0x000ea4000c1e1b00 */
[----:B--2---:R-:W-:-:S07]  /*0690*/  DFMA R22, R14, -R2, R22 ;  /* 0x800000020e16722b */ /* 0x004fce0000000016 */
[----:B------:R2:W-:Y:S04]  /*06a0*/  STG.E.64 desc[UR6][R16.64+-0x8], R22 ;  /* 0xfffff81610007986 */ /* 0x0005e8000c101b06 */
[----:B------:R-:W3:Y:S02]  /*06b0*/  LDG.E.64 R14, desc[UR6][R18.64] ;  /* 0x00000006120e7981 */ /* 0x000ee4000c1e1b00 */
[-C--:B---3--:R-:W-:Y:S02]  /*06c0*/  DFMA R26, R14, -R2.reuse, R26 ;  /* 0x800000020e1a722b */ /* 0x088fe4000000001a */
[----:B------:R-:W1:Y:S05]  /*06d0*/  LDG.E.64 R14, desc[UR6][R16.64+0x8] ;  /* 0x00000806100e7981 */ /* 0x000e6a000c1e1b00 */
[----:B------:R3:W-:Y:S04]  /*06e0*/  STG.E.64 desc[UR6][R16.64], R26 ;  /* 0x0000001a10007986 */ /* 0x0007e8000c101b06 */
[----:B0-----:R-:W1:Y:S01]  /*06f0*/  LDG.E.64 R12, desc[UR6][R18.64+0x8] ;  /* 0x00000806120c7981 */ /* 0x001e62000c1e1b00 */
[----:B------:R-:W-:Y:S01]  /*0700*/  IADD3 R29, PT, PT, R11, 0x8, RZ ;  /* 0x000000080b1d7810 */ /* 0x000fe20007ffe0ff */
[----:B------:R-:W-:Y:S01]  /*0710*/  VIADD R25, R9, 0x8 ;  /* 0x0000000809197836 */ /* 0x000fe20000000000 */
[----:B-1----:R-:W-:-:S03]  /*0720*/  DFMA R20, R12, -R2, R14 ;  /* 0x800000020c14722b */ /* 0x002fc6000000000e */
[----:B------:R-:W-:-:S04]  /*0730*/  IMAD.WIDE R14, R25, 0x8, R6 ;  /* 0x00000008190e7825 */ /* 0x000fc800078e0206 */
[----:B------:R-:W-:Y:S01]  /*0740*/  IMAD.WIDE R12, R29, 0x8, R6 ;  /* 0x000000081d0c7825 */ /* 0x000fe200078e0206 */
[----:B------:R0:W-:Y:S04]  /*0750*/  STG.E.64 desc[UR6][R16.64+0x8], R20 ;  /* 0x0000081410007986 */ /* 0x0001e8000c101b06 */
[----:B--2---:R-:W2:Y:S04]  /*0760*/  LDG.E.64 R22, desc[UR6][R14.64+-0x10] ;  /* 0xfffff0060e167981 */ /* 0x004ea8000c1e1b00 */
[----:B------:R-:W2:Y:S04]  /*0770*/  LDG.E.64 R24, desc[UR6][R12.64+-0x10] ;  /* 0xfffff0060c187981 */ /* 0x000ea8000c1e1b00 */
[----:B---3--:R-:W3:Y:S01]  /*0780*/  LDG.E.64 R26, desc[UR6][R12.64] ;  /* 0x000000060c1a7981 */ /* 0x008ee2000c1e1b00 */
[----:B--2---:R-:W-:-:S03]  /*0790*/  DFMA R22, R22, -R2, R24 ;  /* 0x800000021616722b */ /* 0x004fc60000000018 */
[----:B------:R-:W2:Y:S04]  /*07a0*/  LDG.E.64 R24, desc[UR6][R12.64+-0x8] ;  /* 0xfffff8060c187981 */ /* 0x000ea8000c1e1b00 */
[----:B------:R1:W-:Y:S04]  /*07b0*/  STG.E.64 desc[UR6][R12.64+-0x10], R22 ;  /* 0xfffff0160c007986 */ /* 0x0003e8000c101b06 */
[----:B------:R-:W2:Y:S02]  /*07c0*/  LDG.E.64 R18, desc[UR6][R14.64+-0x8] ;  /* 0xfffff8060e127981 */ /* 0x000ea4000c1e1b00 */
[----:B--2---:R-:W-:-:S07]  /*07d0*/  DFMA R24, R18, -R2, R24 ;  /* 0x800000021218722b */ /* 0x004fce0000000018 */
[----:B------:R2:W-:Y:S04]  /*07e0*/  STG.E.64 desc[UR6][R12.64+-0x8], R24 ;  /* 0xfffff8180c007986 */ /* 0x0005e8000c101b06 */
[----:B------:R-:W3:Y:S02]  /*07f0*/  LDG.E.64 R18, desc[UR6][R14.64] ;  /* 0x000000060e127981 */ /* 0x000ee4000c1e1b00 */
[----:B---3--:R-:W-:Y:S02]  /*0800*/  DFMA R26, R18, -R2, R26 ;  /* 0x80000002121a722b */ /* 0x008fe4000000001a */
[----:B------:R-:W3:Y:S05]  /*0810*/  LDG.E.64 R18, desc[UR6][R12.64+0x8] ;  /* 0x000008060c127981 */ /* 0x000eea000c1e1b00 */
[----:B------:R4:W-:Y:S04]  /*0820*/  STG.E.64 desc[UR6][R12.64], R26 ;  /* 0x0000001a0c007986 */ /* 0x0009e8000c101b06 */
[----:B0-----:R-:W3:Y:S01]  /*0830*/  LDG.E.64 R16, desc[UR6][R14.64+0x8] ;  /* 0x000008060e107981 */ /* 0x001ee2000c1e1b00 */
[----:B------:R-:W-:-:S02]  /*0840*/  VIADD R29, R9, 0xc ;  /* 0x0000000c091d7836 */ /* 0x000fc40000000000 */
[----:B-1----:R-:W-:Y:S01]  /*0850*/  VIADD R23, R11, 0xc ;  /* 0x0000000c0b177836 */ /* 0x002fe20000000000 */
[----:B---3--:R-:W-:Y:S01]  /*0860*/  DFMA R20, R16, -R2, R18 ;  /* 0x800000021014722b */ /* 0x008fe20000000012 */
[----:B------:R-:W-:-:S04]  /*0870*/  IMAD.WIDE R18, R29, 0x8, R6 ;  /* 0x000000081d127825 */ /* 0x000fc800078e0206 */
[----:B------:R-:W-:Y:S02]  /*0880*/  IMAD.WIDE R16, R23, 0x8, R6 ;  /* 0x0000000817107825 */ /* 0x000fe400078e0206 */
[----:B------:R0:W-:Y:S04]  /*0890*/  STG.E.64 desc[UR6][R12.64+0x8], R20 ;  /* 0x000008140c007986 */ /* 0x0001e8000c101b06 */
[----:B------:R-:W3:Y:S04]  /*08a0*/  LDG.E.64 R22, desc[UR6][R18.64+-0x10] ;  /* 0xfffff00612167981 */ /* 0x000ee8000c1e1b00 */
[----:B--2---:R-:W3:Y:S04]  /*08b0*/  LDG.E.64 R24, desc[UR6][R16.64+-0x10] ;  /* 0xfffff00610187981 */ /* 0x004ee8000c1e1b00 */
[----:B----4-:R-:W2:Y:S04]  /*08c0*/  LDG.E.64 R26, desc[UR6][R16.64] ;  /* 0x00000006101a7981 */ /* 0x010ea8000c1e1b00 */
[----:B0-----:R-:W4:Y:S01]  /*08d0*/  LDG.E.64 R20, desc[UR6][R16.64+0x8] ;  /* 0x0000080610147981 */ /* 0x001f22000c1e1b00 */
[----:B---3--:R-:W-:-:S03]  /*08e0*/  DFMA R22, R22, -R2, R24 ;  /* 0x800000021616722b */ /* 0x008fc60000000018 */
[----:B------:R-:W3:Y:S04]  /*08f0*/  LDG.E.64 R24, desc[UR6][R16.64+-0x8] ;  /* 0xfffff80610187981 */ /* 0x000ee8000c1e1b00 */
[----:B------:R0:W-:Y:S04]  /*0900*/  STG.E.64 desc[UR6][R16.64+-0x10], R22 ;  /* 0xfffff01610007986 */ /* 0x0001e8000c101b06 */
[----:B------:R-:W3:Y:S02]  /*0910*/  LDG.E.64 R14, desc[UR6][R18.64+-0x8] ;  /* 0xfffff806120e7981 */ /* 0x000ee4000c1e1b00 */
[----:B---3--:R-:W-:-:S07]  /*0920*/  DFMA R14, R14, -R2, R24 ;  /* 0x800000020e0e722b */ /* 0x008fce0000000018 */
[----:B------:R0:W-:Y:S04]  /*0930*/  STG.E.64 desc[UR6][R16.64+-0x8], R14 ;  /* 0xfffff80e10007986 */ /* 0x0001e8000c101b06 */
[----:B------:R-:W2:Y:S02]  /*0940*/  LDG.E.64 R24, desc[UR6][R18.64] ;  /* 0x0000000612187981 */ /* 0x000ea4000c1e1b00 */
[----:B--2---:R-:W-:-:S07]  /*0950*/  DFMA R24, R24, -R2, R26 ;  /* 0x800000021818722b */ /* 0x004fce000000001a */
[----:B------:R0:W-:Y:S04]  /*0960*/  STG.E.64 desc[UR6][R16.64], R24 ;  /* 0x0000001810007986 */ /* 0x0001e8000c101b06 */
[----:B------:R-:W4:Y:S01]  /*0970*/  LDG.E.64 R12, desc[UR6][R18.64+0x8] ;  /* 0x00000806120c7981 */ /* 0x000f22000c1e1b00 */
[----:B------:R-:W-:-:S05]  /*0980*/  VIADD R4, R4, 0x10 ;  /* 0x0000001004047836 */ /* 0x000fca0000000000 */
[----:B------:R-:W-:Y:S01]  /*0990*/  ISETP.GE.AND P1, PT, R4, -0xc, PT ;  /* 0xfffffff40400780c */ /* 0x000fe20003f26270 */
[----:B------:R-:W-:Y:S01]  /*09a0*/  VIADD R11, R11, 0x10 ;  /* 0x000000100b0b7836 */ /* 0x000fe20000000000 */
[----:B------:R-:W-:Y:S01]  /*09b0*/  IADD3 R9, PT, PT, R9, 0x10, RZ ;  /* 0x0000001009097810 */ /* 0x000fe20007ffe0ff */
[----:B----4-:R-:W-:-:S07]  /*09c0*/  DFMA R12, R12, -R2, R20 ;  /* 0x800000020c0c722b */ /* 0x010fce0000000014 */
[----:B------:R0:W-:Y:S03]  /*09d0*/  STG.E.64 desc[UR6][R16.64+0x8], R12 ;  /* 0x0000080c10007986 */ /* 0x0001e6000c101b06 */
[----:B------:R-:W-:Y:S05]  /*09e0*/  @!P1 BRA `(.L_x_37) ;  /* 0xfffffff800b49947 */ /* 0x000fea000383ffff */
.L_x_36:
[----:B------:R-:W-:-:S05]  /*09f0*/  IMAD.MOV R8, RZ, RZ, -R4 ;  /* 0x000000ffff087224 */ /* 0x000fca00078e0a04 */
[----:B------:R-:W-:-:S13]  /*0a00*/  ISETP.GT.AND P1, PT, R8, 0x4, PT ;  /* 0x000000040800780c */ /* 0x000fda0003f24270 */
[----:B------:R-:W-:Y:S05]  /*0a10*/  @!P1 BRA `(.L_x_38) ;  /* 0x0000000000a89947 */ /* 0x000fea0003800000 */
        /* <DEDUP_REMOVED lines=16> */
[----:B0-----:R-:W-:Y:S01]  /*0b20*/  IADD3 R17, PT, PT, R11, 0x4, RZ ;  /* 0x000000040b117810 */ /* 0x001fe20007ffe0ff */
[----:B------:R-:W-:-:S04]  /*0b30*/  VIADD R27, R9, 0x4 ;  /* 0x00000004091b7836 */ /* 0x000fc80000000000 */
[----:B------:R-:W-:Y:S01]  /*0b40*/  IMAD.WIDE R16, R17, 0x8, R6 ;  /* 0x0000000811107825 */ /* 0x000fe200078e0206 */
[----:B-----5:R-:W-:-:S03]  /*0b50*/  DFMA R24, R18, -R2, R24 ;  /* 0x800000021218722b */ /* 0x020fc60000000018 */
[----:B------:R-:W-:-:S04]  /*0b60*/  IMAD.WIDE R18, R27, 0x8, R6 ;  /* 0x000000081b127825 */ /* 0x000fc800078e0206 */
[----:B------:R0:W-:Y:S04]  /*0b70*/  STG.E.64 desc[UR6][R12.64+0x8], R24 ;  /* 0x000008180c007986 */ /* 0x0001e8000c101b06 */
[----:B-1----:R-:W3:Y:S04]  /*0b80*/  LDG.E.64 R20, desc[UR6][R18.64+-0x10] ;  /* 0xfffff00612147981 */ /* 0x002ee8000c1e1b00 */
[----:B------:R-:W3:Y:S04]  /*0b90*/  LDG.E.64 R26, desc[UR6][R16.64+-0x10] ;  /* 0xfffff006101a7981 */ /* 0x000ee8000c1e1b00 */
[----:B--2---:R-:W2:Y:S04]  /*0ba0*/  LDG.E.64 R22, desc[UR6][R16.64+-0x8] ;  /* 0xfffff80610167981 */ /* 0x004ea8000c1e1b00 */
[----:B0-----:R-:W4:Y:S01]  /*0bb0*/  LDG.E.64 R24, desc[UR6][R16.64+0x8] ;  /* 0x0000080610187981 */ /* 0x001f22000c1e1b00 */
[----:B---3--:R-:W-:-:S03]  /*0bc0*/  DFMA R20, R20, -R2, R26 ;  /* 0x800000021414722b */ /* 0x008fc6000000001a */
[----:B------:R-:W3:Y:S04]  /*0bd0*/  LDG.E.64 R26, desc[UR6][R16.64] ;  /* 0x00000006101a7981 */ /* 0x000ee8000c1e1b00 */
[----:B------:R1:W-:Y:S04]  /*0be0*/  STG.E.64 desc[UR6][R16.64+-0x10], R20 ;  /* 0xfffff01410007986 */ /* 0x0003e8000c101b06 */
[----:B------:R-:W2:Y:S02]  /*0bf0*/  LDG.E.64 R14, desc[UR6][R18.64+-0x8] ;  /* 0xfffff806120e7981 */ /* 0x000ea4000c1e1b00 */
[----:B--2---:R-:W-:-:S07]  /*0c00*/  DFMA R14, R14, -R2, R22 ;  /* 0x800000020e0e722b */ /* 0x004fce0000000016 */
[----:B------:R1:W-:Y:S04]  /*0c10*/  STG.E.64 desc[UR6][R16.64+-0x8], R14 ;  /* 0xfffff80e10007986 */ /* 0x0003e8000c101b06 */
[----:B------:R-:W3:Y:S02]  /*0c20*/  LDG.E.64 R22, desc[UR6][R18.64] ;  /* 0x0000000612167981 */ /* 0x000ee4000c1e1b00 */
[----:B---3--:R-:W-:-:S07]  /*0c30*/  DFMA R22, R22, -R2, R26 ;  /* 0x800000021616722b */ /* 0x008fce000000001a */
[----:B------:R1:W-:Y:S04]  /*0c40*/  STG.E.64 desc[UR6][R16.64], R22 ;  /* 0x0000001610007986 */ /* 0x0003e8000c101b06 */
[----:B------:R-:W4:Y:S01]  /*0c50*/  LDG.E.64 R12, desc[UR6][R18.64+0x8] ;  /* 0x00000806120c7981 */ /* 0x000f22000c1e1b00 */
[----:B------:R-:W-:Y:S01]  /*0c60*/  PLOP3.LUT P0, PT, PT, PT, PT, 0x8, 0x80 ;  /* 0x000000000080781c */ /* 0x000fe20003f0e170 */
[----:B------:R-:W-:Y:S02]  /*0c70*/  VIADD R4, R4, 0x8 ;  /* 0x0000000804047836 */ /* 0x000fe40000000000 */
[----:B------:R-:W-:Y:S02]  /*0c80*/  VIADD R9, R9, 0x8 ;  /* 0x0000000809097836 */ /* 0x000fe40000000000 */
[----:B------:R-:W-:Y:S01]  /*0c90*/  VIADD R11, R11, 0x8 ;  /* 0x000000080b0b7836 */ /* 0x000fe20000000000 */
[----:B----4-:R-:W-:-:S07]  /*0ca0*/  DFMA R12, R12, -R2, R24 ;  /* 0x800000020c0c722b */ /* 0x010fce0000000018 */
[----:B------:R1:W-:Y:S04]  /*0cb0*/  STG.E.64 desc[UR6][R16.64+0x8], R12 ;  /* 0x0000080c10007986 */ /* 0x0003e8000c101b06 */
.L_x_38:
[----:B------:R-:W-:-:S13]  /*0cc0*/  ISETP.NE.OR P0, PT, R4, RZ, P0 ;  /* 0x000000ff0400720c */ /* 0x000fda0000705670 */
[----:B------:R-:W-:Y:S05]  /*0cd0*/  @!P0 BRA `(.L_x_32) ;  /* 0x00000000005c8947 */ /* 0x000fea0003800000 */
.L_x_35:
[----:B01----:R-:W-:-:S04]  /*0ce0*/  IMAD.WIDE R14, R9, 0x8, R6 ;  /* 0x00000008090e7825 */ /* 0x003fc800078e0206 */
[----:B--2---:R-:W-:Y:S01]  /*0cf0*/  IMAD.WIDE R12, R11, 0x8, R6 ;  /* 0x000000080b0c7825 */ /* 0x004fe200078e0206 */
        /* <DEDUP_REMOVED lines=14> */
[----:B------:R-:W-:-:S04]  /*0de0*/  IADD3 R4, PT, PT, R4, 0x4, RZ ;  /* 0x0000000404047810 */ /* 0x000fc80007ffe0ff */
[----:B------:R-:W-:Y:S01]  /*0df0*/  ISETP.NE.AND P0, PT, R4, RZ, PT ;  /* 0x000000ff0400720c */ /* 0x000fe20003f05270 */
[----:B------:R-:W-:Y:S02]  /*0e00*/  VIADD R9, R9, 0x4 ;  /* 0x0000000409097836 */ /* 0x000fe40000000000 */
[----:B------:R-:W-:Y:S01]  /*0e10*/  VIADD R11, R11, 0x4 ;  /* 0x000000040b0b7836 */ /* 0x000fe20000000000 */
[----:B-----5:R-:W-:-:S07]  /*0e20*/  DFMA R22, R22, -R2, R24 ;  /* 0x800000021616722b */ /* 0x020fce0000000018 */
[----:B------:R2:W-:Y:S02]  /*0e30*/  STG.E.64 desc[UR6][R12.64+0x8], R22 ;  /* 0x000008160c007986 */ /* 0x0005e4000c101b06 */
[----:B------:R-:W-:Y:S05]  /*0e40*/  @P0 BRA `(.L_x_35) ;  /* 0xfffffffc00a40947 */ /* 0x000fea000383ffff */
.L_x_32:
[----:B-1----:R-:W1:Y:S02]  /*0e50*/  LDC.64 R8, c[0x0][0x388] ;  /* 0x0000e200ff087b82 */ /* 0x002e640000000a00 */
[----:B-1----:R-:W-:-:S04]  /*0e60*/  IMAD.WIDE.U32 R6, R0, 0x8, R8 ;  /* 0x0000000800067825 */ /* 0x002fc800078e0008 */
[----:B------:R-:W-:Y:S02]  /*0e70*/  IMAD.WIDE.U32 R4, R5, 0x8, R8 ;  /* 0x0000000805047825 */ /* 0x000fe400078e0008 */
[----:B------:R-:W3:Y:S04]  /*0e80*/  LDG.E.64 R6, desc[UR6][R6.64] ;  /* 0x0000000606067981 */ /* 0x000ee8000c1e1b00 */
[----:B------:R-:W3:Y:S02]  /*0e90*/  LDG.E.64 R8, desc[UR6][R4.64] ;  /* 0x0000000604087981 */ /* 0x000ee4000c1e1b00 */
[----:B---3--:R-:W-:-:S07]  /*0ea0*/  DFMA R8, R6, -R2, R8 ;  /* 0x800000020608722b */ /* 0x008fce0000000008 */
[----:B------:R-:W-:Y:S01]  /*0eb0*/  STG.E.64 desc[UR6][R4.64], R8 ;  /* 0x0000000804007986 */ /* 0x000fe2000c101b06 */
[----:B------:R-:W-:Y:S05]  /*0ec0*/  EXIT ;  /* 0x000000000000794d */ /* 0x000fea0003800000 */
        .weak           $__internal_2_$__cuda_sm20_div_rn_f64_full
        .type           $__internal_2_$__cuda_sm20_div_rn_f64_full,@function
        .size           $__internal_2_$__cuda_sm20_div_rn_f64_full,(.L_x_47 - $__internal_2_$__cuda_sm20_div_rn_f64_full)
$__internal_2_$__cuda_sm20_div_rn_f64_full:
[C---:B------:R-:W-:Y:S01]  /*0ed0*/  FSETP.GEU.AND P0, PT, |R7|.reuse, 1.469367938527859385e-39, PT ;  /* 0x001000000700780b */ /* 0x040fe20003f0e200 */
[----:B------:R-:W-:Y:S01]  /*0ee0*/  BSSY.RECONVERGENT B1, `(.L_x_39) ;  /* 0x0000057000017945 */ /* 0x000fe20003800200 */
[----:B------:R-:W-:Y:S02]  /*0ef0*/  LOP3.LUT R2, R7, 0x800fffff, RZ, 0xc0, !PT ;  /* 0x800fffff07027812 */ /* 0x000fe400078ec0ff */
[C---:B------:R-:W-:Y:S02]  /*0f00*/  FSETP.GEU.AND P2, PT, |R9|.reuse, 1.469367938527859385e-39, PT ;  /* 0x001000000900780b */ /* 0x040fe40003f4e200 */
[----:B------:R-:W-:Y:S01]  /*0f10*/  LOP3.LUT R3, R2, 0x3ff00000, RZ, 0xfc, !PT ;  /* 0x3ff0000002037812 */ /* 0x000fe200078efcff */
[----:B------:R-:W-:Y:S01]  /*0f20*/  IMAD.MOV.U32 R2, RZ, RZ, R6 ;  /* 0x000000ffff027224 */ /* 0x000fe200078e0006 */
[----:B------:R-:W-:Y:S02]  /*0f30*/  MOV R10, 0x1 ;  /* 0x00000001000a7802 */ /* 0x000fe40000000f00 */
[----:B------:R-:W-:-:S02]  /*0f40*/  LOP3.LUT R13, R9, 0x7ff00000, RZ, 0xc0, !PT ;  /* 0x7ff00000090d7812 */ /* 0x000fc400078ec0ff */
[----:B------:R-:W-:Y:S01]  /*0f50*/  LOP3.LUT R20, R7, 0x7ff00000, RZ, 0xc0, !PT ;  /* 0x7ff0000007147812 */ /* 0x000fe200078ec0ff */
[----:B------:R-:W-:-:S03]  /*0f60*/  @!P0 DMUL R2, R6, 8.98846567431157953865e+307 ;  /* 0x7fe0000006028828 */ /* 0x000fc60000000000 */
[----:B------:R-:W-:Y:S01]  /*0f70*/  ISETP.GE.U32.AND P1, PT, R13, R20, PT ;  /* 0x000000140d00720c */ /* 0x000fe20003f26070 */
[----:B------:R-:W-:Y:S01]  /*0f80*/  @!P2 IMAD.MOV.U32 R22, RZ, RZ, RZ ;  /* 0x000000ffff16a224 */ /* 0x000fe200078e00ff */
[----:B------:R-:W-:Y:S01]  /*0f90*/  @!P2 LOP3.LUT R18, R7, 0x7ff00000, RZ, 0xc0, !PT ;  /* 0x7ff000000712a812 */ /* 0x000fe200078ec0ff */
[----:B------:R-:W0:Y:S03]  /*0fa0*/  MUFU.RCP64H R11, R3 ;  /* 0x00000003000b7308 */ /* 0x000e260000001800 */
[----:B------:R-:W-:Y:S01]  /*0fb0*/  @!P2 ISETP.GE.U32.AND P3, PT, R13, R18, PT ;  /* 0x000000120d00a20c */ /* 0x000fe20003f66070 */
[----:B0-----:R-:W-:-:S08]  /*0fc0*/  DFMA R14, R10, -R2, 1 ;  /* 0x3ff000000a0e742b */ /* 0x001fd00000000802 */
[----:B------:R-:W-:Y:S01]  /*0fd0*/  DFMA R16, R14, R14, R14 ;  /* 0x0000000e0e10722b */ /* 0x000fe2000000000e */
[----:B------:R-:W-:-:S05]  /*0fe0*/  IMAD.MOV.U32 R14, RZ, RZ, 0x1ca00000 ;  /* 0x1ca00000ff0e7424 */ /* 0x000fca00078e00ff */
[C---:B------:R-:W-:Y:S02]  /*0ff0*/  @!P2 SEL R15, R14.reuse, 0x63400000, !P3 ;  /* 0x634000000e0fa807 */ /* 0x040fe40005800000 */
[----:B------:R-:W-:Y:S01]  /*1000*/  DFMA R16, R10, R16, R10 ;  /* 0x000000100a10722b */ /* 0x000fe2000000000a */
[----:B------:R-:W-:Y:S01]  /*1010*/  SEL R11, R14, 0x63400000, !P1 ;  /* 0x634000000e0b7807 */ /* 0x000fe20004800000 */
[----:B------:R-:W-:Y:S01]  /*1020*/  IMAD.MOV.U32 R10, RZ, RZ, R8 ;  /* 0x000000ffff0a7224 */ /* 0x000fe200078e0008 */
[--C-:B------:R-:W-:Y:S02]  /*1030*/  @!P2 LOP3.LUT R15, R15, 0x80000000, R9.reuse, 0xf8, !PT ;  /* 0x800000000f0fa812 */ /* 0x100fe400078ef809 */
[----:B------:R-:W-:Y:S02]  /*1040*/  LOP3.LUT R11, R11, 0x800fffff, R9, 0xf8, !PT ;  /* 0x800fffff0b0b7812 */ /* 0x000fe400078ef809 */
[----:B------:R-:W-:Y:S01]  /*1050*/  @!P2 LOP3.LUT R23, R15, 0x100000, RZ, 0xfc, !PT ;  /* 0x001000000f17a812 */ /* 0x000fe200078efcff */
[----:B------:R-:W-:-:S05]  /*1060*/  DFMA R18, R16, -R2, 1 ;  /* 0x3ff000001012742b */ /* 0x000fca0000000802 */
[----:B------:R-:W-:Y:S01]  /*1070*/  @!P2 DFMA R10, R10, 2, -R22 ;  /* 0x400000000a0aa82b */ /* 0x000fe20000000816 */
[----:B------:R-:W-:Y:S02]  /*1080*/  MOV R23, R13 ;  /* 0x0000000d00177202 */ /* 0x000fe40000000f00 */
[----:B------:R-:W-:Y:S01]  /*1090*/  DFMA R16, R16, R18, R16 ;  /* 0x000000121010722b */ /* 0x000fe20000000010 */
[----:B------:R-:W-:Y:S01]  /*10a0*/  IMAD.MOV.U32 R22, RZ, RZ, R20 ;  /* 0x000000ffff167224 */ /* 0x000fe200078e0014 */
[----:B------:R-:W-:-:S05]  /*10b0*/  @!P0 LOP3.LUT R22, R3, 0x7ff00000, RZ, 0xc0, !PT ;  /* 0x7ff0000003168812 */ /* 0x000fca00078ec0ff */
[----:B------:R-:W-:Y:S01]  /*10c0*/  @!P2 LOP3.LUT R23, R11, 0x7ff00000, RZ, 0xc0, !PT ;  /* 0x7ff000000b17a812 */ /* 0x000fe200078ec0ff */
[----:B------:R-:W-:Y:S01]  /*10d0*/  VIADD R24, R22, 0xffffffff ;  /* 0xffffffff16187836 */ /* 0x000fe20000000000 */
[----:B------:R-:W-:-:S03]  /*10e0*/  DMUL R18, R16, R10 ;  /* 0x0000000a10127228 */ /* 0x000fc60000000000 */
        /* <DEDUP_REMOVED lines=10> */
[----:B------:R-:W-:-:S04]  /*1190*/  SEL R13, R14, 0x63400000, !P0 ;  /* 0x634000000e0d7807 */ /* 0x000fc80004000000 */
[----:B------:R-:W-:Y:S01]  /*11a0*/  IADD3 R13, PT, PT, -R13, R8, RZ ;  /* 0x000000080d0d7210 */ /* 0x000fe20007ffe1ff */
[----:B------:R-:W-:-:S04]  /*11b0*/  IMAD.MOV.U32 R8, RZ, RZ, RZ ;  /* 0x000000ffff087224 */ /* 0x000fc800078e00ff */
        /* <DEDUP_REMOVED lines=20> */
.L_x_40:
        /* <DEDUP_REMOVED lines=11> */
[----:B------:R-:W-:Y:S02]  /*13b0*/  @P0 LOP3.LUT R2, R15, 0x7ff00000, RZ, 0xfc, !PT ;  /* 0x7ff000000f020812 */ /* 0x000fe400078efcff */
[----:B------:R-:W-:Y:S01]  /*13c0*/  @!P0 MOV R14, RZ ;  /* 0x000000ff000e8202 */ /* 0x000fe20000000f00 */
[----:B------:R-:W-:Y:S02]  /*13d0*/  @P0 IMAD.MOV.U32 R14, RZ, RZ, RZ ;  /* 0x000000ffff0e0224 */ /* 0x000fe400078e00ff */
[----:B------:R-:W-:Y:S01]  /*13e0*/  @P0 IMAD.MOV.U32 R15, RZ, RZ, R2 ;  /* 0x000000ffff0f0224 */ /* 0x000fe200078e0002 */
[----:B------:R-:W-:Y:S06]  /*13f0*/  BRA `(.L_x_41) ;  /* 0x0000000000147947 */ /* 0x000fec0003800000 */
.L_x_43:
[----:B------:R-:W-:Y:S02]  /*1400*/  LOP3.LUT R15, R7, 0x80000, RZ, 0xfc, !PT ;  /* 0x00080000070f7812 */ /* 0x000fe400078efcff */
[----:B------:R-:W-:Y:S01]  /*1410*/  MOV R14, R6 ;  /* 0x00000006000e7202 */ /* 0x000fe20000000f00 */
[----:B------:R-:W-:Y:S06]  /*1420*/  BRA `(.L_x_41) ;  /* 0x0000000000087947 */ /* 0x000fec0003800000 */
.L_x_42:
[----:B------:R-:W-:Y:S01]  /*1430*/  LOP3.LUT R15, R9, 0x80000, RZ, 0xfc, !PT ;  /* 0x00080000090f7812 */ /* 0x000fe200078efcff */
[----:B------:R-:W-:-:S07]  /*1440*/  IMAD.MOV.U32 R14, RZ, RZ, R8 ;  /* 0x000000ffff0e7224 */ /* 0x000fce00078e0008 */
.L_x_41:
[----:B------:R-:W-:Y:S05]  /*1450*/  BSYNC.RECONVERGENT B1 ;  /* 0x0000000000017941 */ /* 0x000fea0003800200 */
.L_x_39:
[----:B------:R-:W-:Y:S01]  /*1460*/  IMAD.MOV.U32 R13, RZ, RZ, 0x0 ;  /* 0x00000000ff0d7424 */ /* 0x000fe200078e00ff */
[----:B------:R-:W-:Y:S01]  /*1470*/  MOV R3, R15 ;  /* 0x0000000f00037202 */ /* 0x000fe20000000f00 */
[----:B------:R-:W-:Y:S02]  /*1480*/  IMAD.MOV.U32 R2, RZ, RZ, R14 ;  /* 0x000000ffff027224 */ /* 0x000fe400078e000e */
[----:B------:R-:W-:Y:S05]  /*1490*/  RET.REL.NODEC R12 `(_Z25gaussianEliminationKernelPdS_i) ;  /* 0xffffffe80cd87950 */ /* 0x000fea0003c3ffff */
.L_x_44:
        /* <DEDUP_REMOVED lines=14> */
.L_x_47:


//--------------------- .nv.shared.reserved.0     --------------------------
	.section	.nv.shared.reserved.0,"aw",@nobits
	.weak		__nv_reservedSMEM_offset_0_alias
	.size		__nv_reservedSMEM_offset_0_alias, 0, 64
	.other		__nv_reservedSMEM_offset_0_alias,@"STO_CUDA_RESERVED_SHARED STV_DEFAULT"
__nv_reservedSMEM_offset_0_alias:
	.zero		0
	.zero		64


//--------------------- .nv.constant0._Z14calculateErrorPdS_i --------------------------
	.section	.nv.constant0._Z14calculateErrorPdS_i,"a",@progbits
	.sectionflags	@""
	.align	4
.nv.constant0._Z14calculateErrorPdS_i:
	.zero		916


//--------------------- .nv.constant0._Z22backSubstitutionKernelPdS_S_i --------------------------
	.section	.nv.constant0._Z22backSubstitutionKernelPdS_S_i,"a",@progbits
	.sectionflags	@""
	.align	4
.nv.constant0._Z22backSubstitutionKernelPdS_S_i:
	.zero		924


//--------------------- .nv.constant0._Z22initializeSystemKernelPdS_ii --------------------------
	.section	.nv.constant0._Z22initializeSystemKernelPdS_ii,"a",@progbits
	.sectionflags	@""
	.align	4
.nv.constant0._Z22initializeSystemKernelPdS_ii:
	.zero		920


//--------------------- .nv.constant0._Z25gaussianEliminationKernelPdS_i --------------------------
	.section	.nv.constant0._Z25gaussianEliminationKernelPdS_i,"a",@progbits
	.sectionflags	@""
	.align	4
.nv.constant0._Z25gaussianEliminationKernelPdS_i:
	.zero		916


//--------------------- SYMBOLS --------------------------

	.type		.nv.reservedSmem.offset0,@object
	.size		.nv.reservedSmem.offset0,0x4
